	.target	sm_90a

	.elftype	@"ET_EXEC"


//--------------------- .note.nv.tkinfo           --------------------------
	.section	.note.nv.tkinfo,"",@"SHT_NOTE"
	.sectionflags	@"SHF_NOTE_NV_TKINFO"
	.tkinfo
        /*0018*/ 	.word	0x00000002
        /*0030*/ 	.string	""
        /*0030*/ 	.string	"ptxas"
        /*0030*/ 	.string	"Cuda compilation tools, release 13.0, V13.0.88"
        /*0030*/ 	.string	"Build cuda_13.0.r13.0/compiler.36424714_0"
        /*0030*/ 	.string	"-arch sm_90a -m 64 "



//--------------------- .note.nv.cuinfo           --------------------------
	.section	.note.nv.cuinfo,"",@"SHT_NOTE"
	.sectionflags	@"SHF_NOTE_NV_CUINFO"
        /*0018*/ 	.short	0x0002
        /*001a*/ 	.short	0x005a
        /*001c*/ 	.short	0x0082
	.zero		2


//--------------------- .nv.info                  --------------------------
	.section	.nv.info,"",@"SHT_CUDA_INFO"
	.align	4


	//----- nvinfo : EIATTR_REGCOUNT
	.align		4
        /*0000*/ 	.byte	0x04, 0x2f
        /*0002*/ 	.short	(.L_16 - .L_15)
	.align		4
.L_15:
        /*0004*/ 	.word	index@(_ZN7cutlass13device_kernelINS_4fmha6kernel28FmhaKernelTmaWarpSpecializedINS1_10collective30FmhaMainloopTmaWarpSpecializedINS_6half_tEffN4cute5tupleIJNS7_1CILi128EEENS9_ILi64EEENS9_ILi224EEEEEENS8_IJiNS9_ILi1EEENS8_IJiiEEEEEESG_SG_NS4_13DefaultFusionEJNS2_6OptionILNS2_3TagE0ENS9_ILb1EEEEENSI_ILSJ_2ESK_EEEEENS4_15FmhaFwdEpilogueIS6_fNS8_IJSB_SC_SB_EEEEENS2_23PersistentTileSchedulerEJSL_SM_EEEEEvNT_6ParamsE)
        /*0008*/ 	.word	0x000000a8


	//----- nvinfo : EIATTR_FRAME_SIZE
	.align		4
.L_16:
        /*000c*/ 	.byte	0x04, 0x11
        /*000e*/ 	.short	(.L_18 - .L_17)
	.align		4
.L_17:
        /*0010*/ 	.word	index@($__internal_0_$__cuda_sm20_rcp_rn_f32_slowpath)
        /*0014*/ 	.word	0x00000000


	//----- nvinfo : EIATTR_FRAME_SIZE
	.align		4
.L_18:
        /*0018*/ 	.byte	0x04, 0x11
        /*001a*/ 	.short	(.L_20 - .L_19)
	.align		4
.L_19:
        /*001c*/ 	.word	index@(_ZN7cutlass13device_kernelINS_4fmha6kernel28FmhaKernelTmaWarpSpecializedINS1_10collective30FmhaMainloopTmaWarpSpecializedINS_6half_tEffN4cute5tupleIJNS7_1CILi128EEENS9_ILi64EEENS9_ILi224EEEEEENS8_IJiNS9_ILi1EEENS8_IJiiEEEEEESG_SG_NS4_13DefaultFusionEJNS2_6OptionILNS2_3TagE0ENS9_ILb1EEEEENSI_ILSJ_2ESK_EEEEENS4_15FmhaFwdEpilogueIS6_fNS8_IJSB_SC_SB_EEEEENS2_23PersistentTileSchedulerEJSL_SM_EEEEEvNT_6ParamsE)
        /*0020*/ 	.word	0x00000000


	//----- nvinfo : EIATTR_MIN_STACK_SIZE
	.align		4
.L_20:
        /*0024*/ 	.byte	0x04, 0x12
        /*0026*/ 	.short	(.L_22 - .L_21)
	.align		4
.L_21:
        /*0028*/ 	.word	index@(_ZN7cutlass13device_kernelINS_4fmha6kernel28FmhaKernelTmaWarpSpecializedINS1_10collective30FmhaMainloopTmaWarpSpecializedINS_6half_tEffN4cute5tupleIJNS7_1CILi128EEENS9_ILi64EEENS9_ILi224EEEEEENS8_IJiNS9_ILi1EEENS8_IJiiEEEEEESG_SG_NS4_13DefaultFusionEJNS2_6OptionILNS2_3TagE0ENS9_ILb1EEEEENSI_ILSJ_2ESK_EEEEENS4_15FmhaFwdEpilogueIS6_fNS8_IJSB_SC_SB_EEEEENS2_23PersistentTileSchedulerEJSL_SM_EEEEEvNT_6ParamsE)
        /*002c*/ 	.word	0x00000000
.L_22:


//--------------------- .nv.compat                --------------------------
	.section	.nv.compat,"",@"SHT_CUDA_COMPAT_INFO"
	.align	4
        /*0000*/ 	.byte	0x02, 0x09, 0x01, 0x00, 0x02, 0x02, 0x04, 0x00, 0x02, 0x05, 0x05, 0x00, 0x03, 0x07, 0x01, 0x01
        /*0010*/ 	.byte	0x02, 0x03, 0x01, 0x00, 0x02, 0x06, 0x01, 0x00, 0x04, 0x0b, 0x08, 0x00, 0x00, 0x00, 0x00, 0x00
        /*0020*/ 	.byte	0x00, 0x00, 0x00, 0x00


//--------------------- .nv.info._ZN7cutlass13device_kernelINS_4fmha6kernel28FmhaKernelTmaWarpSpecializedINS1_10collective30FmhaMainloopTmaWarpSpecializedINS_6half_tEffN4cute5tupleIJNS7_1CILi128EEENS9_ILi64EEENS9_ILi224EEEEEENS8_IJiNS9_ILi1EEENS8_IJiiEEEEEESG_SG_NS4_13DefaultFusionEJNS2_6OptionILNS2_3TagE0ENS9_ILb1EEEEENSI_ILSJ_2ESK_EEEEENS4_15FmhaFwdEpilogueIS6_fNS8_IJSB_SC_SB_EEEEENS2_23PersistentTileSchedulerEJSL_SM_EEEEEvNT_6ParamsE --------------------------
	.section	.nv.info._ZN7cutlass13device_kernelINS_4fmha6kernel28FmhaKernelTmaWarpSpecializedINS1_10collective30FmhaMainloopTmaWarpSpecializedINS_6half_tEffN4cute5tupleIJNS7_1CILi128EEENS9_ILi64EEENS9_ILi224EEEEEENS8_IJiNS9_ILi1EEENS8_IJiiEEEEEESG_SG_NS4_13DefaultFusionEJNS2_6OptionILNS2_3TagE0ENS9_ILb1EEEEENSI_ILSJ_2ESK_EEEEENS4_15FmhaFwdEpilogueIS6_fNS8_IJSB_SC_SB_EEEEENS2_23PersistentTileSchedulerEJSL_SM_EEEEEvNT_6ParamsE,"",@"SHT_CUDA_INFO"
	.sectionflags	@""
	.align	4


	//----- nvinfo : EIATTR_CUDA_API_VERSION
	.align		4
        /*0000*/ 	.byte	0x04, 0x37
        /*0002*/ 	.short	(.L_24 - .L_23)
.L_23:
        /*0004*/ 	.word	0x00000082


	//----- nvinfo : EIATTR_KPARAM_INFO
	.align		4
.L_24:
        /*0008*/ 	.byte	0x04, 0x17
        /*000a*/ 	.short	(.L_26 - .L_25)
.L_25:
        /*000c*/ 	.word	0x00000000
        /*0010*/ 	.short	0x0000
        /*0012*/ 	.short	0x0070
        /*0014*/ 	.byte	0x00, 0xf0, 0x01, 0x20


	//----- nvinfo : EIATTR_SPARSE_MMA_MASK
	.align		4
.L_26:
        /*0018*/ 	.byte	0x03, 0x50
        /*001a*/ 	.short	0x0000


	//----- nvinfo : EIATTR_MAXREG_COUNT
	.align		4
        /*001c*/ 	.byte	0x03, 0x1b
        /*001e*/ 	.short	0x00a8


	//----- nvinfo : EIATTR_NUM_BARRIERS
	.align		4
        /*0020*/ 	.byte	0x02, 0x4c
        /*0022*/ 	.byte	0x02
	.zero		1


	//----- nvinfo : EIATTR_EXTERNS
	.align		4
        /*0024*/ 	.byte	0x04, 0x0f
        /*0026*/ 	.short	(.L_28 - .L_27)


	//   ....[0]....
	.align		4
.L_27:
        /*0028*/ 	.word	index@(__assertfail)


	//----- nvinfo : EIATTR_MERCURY_ISA_VERSION
	.align		4
.L_28:
        /*002c*/ 	.byte	0x03, 0x5f
        /*002e*/ 	.short	0x0101


	//----- nvinfo : EIATTR_INT_WARP_WIDE_INSTR_OFFSETS
	.align		4
        /*0030*/ 	.byte	0x04, 0x31
        /*0032*/ 	.short	(.L_30 - .L_29)


	//   ....[0]....
.L_29:
        /*0034*/ 	.word	0x00000790


	//   ....[1]....
        /*0038*/ 	.word	0x000007a0


	//   ....[2]....
        /*003c*/ 	.word	0x000007b0


	//   ....[3]....
        /*0040*/ 	.word	0x000007c0


	//   ....[4]....
        /*0044*/ 	.word	0x00000830


	//   ....[5]....
        /*0048*/ 	.word	0x00000a10


	//   ....[6]....
        /*004c*/ 	.word	0x00000ad0


	//----- nvinfo : EIATTR_COOP_GROUP_MASK_REGIDS
	.align		4
.L_30:
        /*0050*/ 	.byte	0x04, 0x29
        /*0052*/ 	.short	(.L_32 - .L_31)


	//   ....[0]....
.L_31:
        /*0054*/ 	.word	0xffffffff


	//   ....[1]....
        /*0058*/ 	.word	0xffffffff


	//   ....[2]....
        /*005c*/ 	.word	0xffffffff


	//   ....[3]....
        /*0060*/ 	.word	0xffffffff


	//   ....[4]....
        /*0064*/ 	.word	0xffffffff


	//   ....[5]....
        /*0068*/ 	.word	0xffffffff


	//   ....[6]....
        /*006c*/ 	.word	0xffffffff


	//   ....[7]....
        /*0070*/ 	.word	0xffffffff


	//   ....[8]....
        /*0074*/ 	.word	0xffffffff


	//   ....[9]....
        /*0078*/ 	.word	0xffffffff


	//   ....[10]....
        /*007c*/ 	.word	0xffffffff


	//   ....[11]....
        /*0080*/ 	.word	0xffffffff


	//   ....[12]....
        /*0084*/ 	.word	0xffffffff


	//   ....[13]....
        /*0088*/ 	.word	0xffffffff


	//   ....[14]....
        /*008c*/ 	.word	0xffffffff


	//   ....[15]....
        /*0090*/ 	.word	0xffffffff


	//   ....[16]....
        /*0094*/ 	.word	0xffffffff


	//   ....[17]....
        /*0098*/ 	.word	0xffffffff


	//----- nvinfo : EIATTR_COOP_GROUP_INSTR_OFFSETS
	.align		4
.L_32:
        /*009c*/ 	.byte	0x04, 0x28
        /*009e*/ 	.short	(.L_34 - .L_33)


	//   ....[0]....
.L_33:
        /*00a0*/ 	.word	0x00000070


	//   ....[1]....
        /*00a4*/ 	.word	0x000000a0


	//   ....[2]....
        /*00a8*/ 	.word	0x000001d0


	//   ....[3]....
        /*00ac*/ 	.word	0x00000410


	//   ....[4]....
        /*00b0*/ 	.word	0x000005d0


	//   ....[5]....
        /*00b4*/ 	.word	0x00000730


	//   ....[6]....
        /*00b8*/ 	.word	0x00001c80


	//   ....[7]....
        /*00bc*/ 	.word	0x00001cb0


	//   ....[8]....
        /*00c0*/ 	.word	0x00001ee0


	//   ....[9]....
        /*00c4*/ 	.word	0x00002040


	//   ....[10]....
        /*00c8*/ 	.word	0x00003fa0


	//   ....[11]....
        /*00cc*/ 	.word	0x00003fd0


	//   ....[12]....
        /*00d0*/ 	.word	0x00004230


	//   ....[13]....
        /*00d4*/ 	.word	0x00004350


	//   ....[14]....
        /*00d8*/ 	.word	0x00006410


	//   ....[15]....
        /*00dc*/ 	.word	0x00006440


	//   ....[16]....
        /*00e0*/ 	.word	0x00006480


	//   ....[17]....
        /*00e4*/ 	.word	0x000064a0


	//----- nvinfo : EIATTR_REG_RECONFIG
	.align		4
.L_34:
        /*00e8*/ 	.byte	0x01, 0x54
	.zero		2


	//----- nvinfo : EIATTR_SYSCALL_OFFSETS
	.align		4
        /*00ec*/ 	.byte	0x04, 0x46
        /*00ee*/ 	.short	(.L_36 - .L_35)


	//   ....[0]....
.L_35:
        /*00f0*/ 	.word	0x00007480


	//   ....[1]....
        /*00f4*/ 	.word	0x00007610


	//----- nvinfo : EIATTR_MBARRIER_INSTR_OFFSETS
	.align		4
.L_36:
        /*00f8*/ 	.byte	0x04, 0x39
        /*00fa*/ 	.short	(.L_38 - .L_37)


	//   ....[0]....
.L_37:
        /*00fc*/ 	.word	0x000003c0
        /*0100*/ 	.word	0x000000ff
        /*0104*/ 	.word	0x00035450
        /*0108*/ 	.short	0x0100
        /*010a*/ 	.byte	0x08
	.zero		1


	//   ....[1]....
        /*010c*/ 	.word	0x000003d0
        /*0110*/ 	.word	0x000000ff
        /*0114*/ 	.word	0x00035460
        /*0118*/ 	.short	0x0100
        /*011a*/ 	.byte	0x08
	.zero		1


	//   ....[2]....
        /*011c*/ 	.word	0x000003e0
        /*0120*/ 	.word	0x000000ff
        /*0124*/ 	.word	0x00035458
        /*0128*/ 	.short	0x0100
        /*012a*/ 	.byte	0x08
	.zero		1


	//   ....[3]....
        /*012c*/ 	.word	0x000003f0
        /*0130*/ 	.word	0x000000ff
        /*0134*/ 	.word	0x00035468
        /*0138*/ 	.short	0x0100
        /*013a*/ 	.byte	0x08
	.zero		1


	//   ....[4]....
        /*013c*/ 	.word	0x00000520
        /*0140*/ 	.word	0x000000ff
        /*0144*/ 	.word	0x00035400
        /*0148*/ 	.short	0x0100
        /*014a*/ 	.byte	0x08
	.zero		1


	//   ....[5]....
        /*014c*/ 	.word	0x00000530
        /*0150*/ 	.word	0x000000ff
        /*0154*/ 	.word	0x00035428
        /*0158*/ 	.short	0x0100
        /*015a*/ 	.byte	0x08
	.zero		1


	//   ....[6]....
        /*015c*/ 	.word	0x00000540
        /*0160*/ 	.word	0x000000ff
        /*0164*/ 	.word	0x00035408
        /*0168*/ 	.short	0x0100
        /*016a*/ 	.byte	0x08
	.zero		1


	//   ....[7]....
        /*016c*/ 	.word	0x00000550
        /*0170*/ 	.word	0x000000ff
        /*0174*/ 	.word	0x00035430
        /*0178*/ 	.short	0x0100
        /*017a*/ 	.byte	0x08
	.zero		1


	//   ....[8]....
        /*017c*/ 	.word	0x00000560
        /*0180*/ 	.word	0x000000ff
        /*0184*/ 	.word	0x00035410
        /*0188*/ 	.short	0x0100
        /*018a*/ 	.byte	0x08
	.zero		1


	//   ....[9]....
        /*018c*/ 	.word	0x00000570
        /*0190*/ 	.word	0x000000ff
        /*0194*/ 	.word	0x00035438
        /*0198*/ 	.short	0x0100
        /*019a*/ 	.byte	0x08
	.zero		1


	//   ....[10]....
        /*019c*/ 	.word	0x00000580
        /*01a0*/ 	.word	0x000000ff
        /*01a4*/ 	.word	0x00035418
        /*01a8*/ 	.short	0x0100
        /*01aa*/ 	.byte	0x08
	.zero		1


	//   ....[11]....
        /*01ac*/ 	.word	0x00000590
        /*01b0*/ 	.word	0x000000ff
        /*01b4*/ 	.word	0x00035440
        /*01b8*/ 	.short	0x0100
        /*01ba*/ 	.byte	0x08
	.zero		1


	//   ....[12]....
        /*01bc*/ 	.word	0x000005a0
        /*01c0*/ 	.word	0x000000ff
        /*01c4*/ 	.word	0x00035420
        /*01c8*/ 	.short	0x0100
        /*01ca*/ 	.byte	0x08
	.zero		1


	//   ....[13]....
        /*01cc*/ 	.word	0x000005b0
        /*01d0*/ 	.word	0x000000ff
        /*01d4*/ 	.word	0x00035448
        /*01d8*/ 	.short	0x0100
        /*01da*/ 	.byte	0x08
	.zero		1


	//   ....[14]....
        /*01dc*/ 	.word	0x000006e0
        /*01e0*/ 	.word	0x000000ff
        /*01e4*/ 	.word	0x00035470
        /*01e8*/ 	.short	0x0100
        /*01ea*/ 	.byte	0x08
	.zero		1


	//   ....[15]....
        /*01ec*/ 	.word	0x000006f0
        /*01f0*/ 	.word	0x000000ff
        /*01f4*/ 	.word	0x00035480
        /*01f8*/ 	.short	0x0100
        /*01fa*/ 	.byte	0x08
	.zero		1


	//   ....[16]....
        /*01fc*/ 	.word	0x00000700
        /*0200*/ 	.word	0x000000ff
        /*0204*/ 	.word	0x00035478
        /*0208*/ 	.short	0x0100
        /*020a*/ 	.byte	0x08
	.zero		1


	//   ....[17]....
        /*020c*/ 	.word	0x00000710
        /*0210*/ 	.word	0x000000ff
        /*0214*/ 	.word	0x00035488
        /*0218*/ 	.short	0x0100
        /*021a*/ 	.byte	0x08
	.zero		1


	//   ....[18]....
        /*021c*/ 	.word	0x00000850
        /*0220*/ 	.word	0x000000ff
        /*0224*/ 	.word	0x00035490
        /*0228*/ 	.short	0x0100
        /*022a*/ 	.byte	0x06
	.zero		1


	//   ....[19]....
        /*022c*/ 	.word	0x00000860
        /*0230*/ 	.word	0x000000ff
        /*0234*/ 	.word	0x00035498
        /*0238*/ 	.short	0x0100
        /*023a*/ 	.byte	0x06
	.zero		1


	//   ....[20]....
        /*023c*/ 	.word	0x00000870
        /*0240*/ 	.word	0x000000ff
        /*0244*/ 	.word	0x000354a0
        /*0248*/ 	.short	0x0100
        /*024a*/ 	.byte	0x06
	.zero		1


	//   ....[21]....
        /*024c*/ 	.word	0x00000880
        /*0250*/ 	.word	0x000000ff
        /*0254*/ 	.word	0x000354a8
        /*0258*/ 	.short	0x0100
        /*025a*/ 	.byte	0x06
	.zero		1


	//   ....[22]....
        /*025c*/ 	.word	0x00000980
        /*0260*/ 	.word	0x000000ff
        /*0264*/ 	.word	0x000354c0
        /*0268*/ 	.short	0x0100
        /*026a*/ 	.byte	0x08
	.zero		1


	//   ....[23]....
        /*026c*/ 	.word	0x00000990
        /*0270*/ 	.word	0x000000ff
        /*0274*/ 	.word	0x000354e0
        /*0278*/ 	.short	0x0100
        /*027a*/ 	.byte	0x08
	.zero		1


	//   ....[24]....
        /*027c*/ 	.word	0x000009a0
        /*0280*/ 	.word	0x000000ff
        /*0284*/ 	.word	0x000354c8
        /*0288*/ 	.short	0x0100
        /*028a*/ 	.byte	0x08
	.zero		1


	//   ....[25]....
        /*028c*/ 	.word	0x000009b0
        /*0290*/ 	.word	0x000000ff
        /*0294*/ 	.word	0x000354e8
        /*0298*/ 	.short	0x0100
        /*029a*/ 	.byte	0x08
	.zero		1


	//   ....[26]....
        /*029c*/ 	.word	0x000009c0
        /*02a0*/ 	.word	0x000000ff
        /*02a4*/ 	.word	0x000354d0
        /*02a8*/ 	.short	0x0100
        /*02aa*/ 	.byte	0x08
	.zero		1


	//   ....[27]....
        /*02ac*/ 	.word	0x000009d0
        /*02b0*/ 	.word	0x000000ff
        /*02b4*/ 	.word	0x000354f0
        /*02b8*/ 	.short	0x0100
        /*02ba*/ 	.byte	0x08
	.zero		1


	//   ....[28]....
        /*02bc*/ 	.word	0x000009e0
        /*02c0*/ 	.word	0x000000ff
        /*02c4*/ 	.word	0x000354d8
        /*02c8*/ 	.short	0x0100
        /*02ca*/ 	.byte	0x08
	.zero		1


	//   ....[29]....
        /*02cc*/ 	.word	0x000009f0
        /*02d0*/ 	.word	0x000000ff
        /*02d4*/ 	.word	0x000354f8
        /*02d8*/ 	.short	0x0100
        /*02da*/ 	.byte	0x08
	.zero		1


	//   ....[30]....
        /*02dc*/ 	.word	0x00000b00
        /*02e0*/ 	.word	0x000000ff
        /*02e4*/ 	.word	0x000354b0
        /*02e8*/ 	.short	0x0100
        /*02ea*/ 	.byte	0x06
	.zero		1


	//   ....[31]....
        /*02ec*/ 	.word	0x00001330
        /*02f0*/ 	.word	0x000000ff
        /*02f4*/ 	.word	0x00035450
        /*02f8*/ 	.short	0x010a
        /*02fa*/ 	.byte	0x06
	.zero		1


	//   ....[32]....
        /*02fc*/ 	.word	0x000013c0
        /*0300*/ 	.word	0x000000ff
        /*0304*/ 	.word	0x00035400
        /*0308*/ 	.short	0x010a
        /*030a*/ 	.byte	0x29
	.zero		1


	//   ....[33]....
        /*030c*/ 	.word	0x00001410
        /*0310*/ 	.word	0x000000ff
        /*0314*/ 	.word	0xfffffff8
        /*0318*/ 	.short	0x010a
        /*031a*/ 	.byte	0x05
	.zero		1


	//   ....[34]....
        /*031c*/ 	.word	0x00002990
        /*0320*/ 	.word	0x0000001e
        /*0324*/ 	.word	0x00000000
        /*0328*/ 	.short	0x0101
        /*032a*/ 	.byte	0x28
	.zero		1


	//   ....[35]....
        /*032c*/ 	.word	0x00002bd0
        /*0330*/ 	.word	0x000000ff
        /*0334*/ 	.word	0x00035400
        /*0338*/ 	.short	0x010a
        /*033a*/ 	.byte	0x07
	.zero		1


	//   ....[36]....
        /*033c*/ 	.word	0x000036b0
        /*0340*/ 	.word	0x000000ff
        /*0344*/ 	.word	0x00000000
        /*0348*/ 	.short	0x0101
        /*034a*/ 	.byte	0x29
	.zero		1


	//   ....[37]....
        /*034c*/ 	.word	0x00003850
        /*0350*/ 	.word	0x000000ff
        /*0354*/ 	.word	0x00035400
        /*0358*/ 	.short	0x010a
        /*035a*/ 	.byte	0x0a
	.zero		1


	//   ....[38]....
        /*035c*/ 	.word	0x00004e40
        /*0360*/ 	.word	0x000000ff
        /*0364*/ 	.word	0x00035400
        /*0368*/ 	.short	0x010a
        /*036a*/ 	.byte	0x0b
	.zero		1


	//   ....[39]....
        /*036c*/ 	.word	0x00005620
        /*0370*/ 	.word	0x000000ff
        /*0374*/ 	.word	0x00035400
        /*0378*/ 	.short	0x010a
        /*037a*/ 	.byte	0x0b
	.zero		1


	//   ....[40]....
        /*037c*/ 	.word	0x000060f0
        /*0380*/ 	.word	0x000000ff
        /*0384*/ 	.word	0x00000000
        /*0388*/ 	.short	0x0101
        /*038a*/ 	.byte	0x0b
	.zero		1


	//   ....[41]....
        /*038c*/ 	.word	0x000061a0
        /*0390*/ 	.word	0x000000ff
        /*0394*/ 	.word	0x00000000
        /*0398*/ 	.short	0x0101
        /*039a*/ 	.byte	0x06
	.zero		1


	//   ....[42]....
        /*039c*/ 	.word	0x00006350
        /*03a0*/ 	.word	0x000000ff
        /*03a4*/ 	.word	0x00000000
        /*03a8*/ 	.short	0x0101
        /*03aa*/ 	.byte	0x05
	.zero		1


	//   ....[43]....
        /*03ac*/ 	.word	0x000063e0
        /*03b0*/ 	.word	0x000000ff
        /*03b4*/ 	.word	0x00000000
        /*03b8*/ 	.short	0x0101
        /*03ba*/ 	.byte	0x04
	.zero		1


	//   ....[44]....
        /*03bc*/ 	.word	0x00006de0
        /*03c0*/ 	.word	0x000000ff
        /*03c4*/ 	.word	0x00035498
        /*03c8*/ 	.short	0x010a
        /*03ca*/ 	.byte	0x04
	.zero		1


	//   ....[45]....
        /*03cc*/ 	.word	0x00008f60
        /*03d0*/ 	.word	0x00000000
        /*03d4*/ 	.word	0x00035490
        /*03d8*/ 	.short	0x0101
        /*03da*/ 	.byte	0x05
	.zero		1


	//   ....[46]....
        /*03dc*/ 	.word	0x00009320
        /*03e0*/ 	.word	0x00000007
        /*03e4*/ 	.word	0x00035460
        /*03e8*/ 	.short	0x010a
        /*03ea*/ 	.byte	0x3f
	.zero		1


	//   ....[47]....
        /*03ec*/ 	.word	0x00009790
        /*03f0*/ 	.word	0x00000007
        /*03f4*/ 	.word	0x000354b0
        /*03f8*/ 	.short	0x0101
        /*03fa*/ 	.byte	0x3f
	.zero		1


	//   ....[48]....
        /*03fc*/ 	.word	0x000097a0
        /*0400*/ 	.word	0x00000007
        /*0404*/ 	.word	0x000354b0
        /*0408*/ 	.short	0x010a
        /*040a*/ 	.byte	0x3f
	.zero		1


	//   ....[49]....
        /*040c*/ 	.word	0x00009840
        /*0410*/ 	.word	0x00000004
        /*0414*/ 	.word	0x00035460
        /*0418*/ 	.short	0x010a
        /*041a*/ 	.byte	0x3f
	.zero		1


	//   ....[50]....
        /*041c*/ 	.word	0x00009fb0
        /*0420*/ 	.word	0x00000008
        /*0424*/ 	.word	0x00035428
        /*0428*/ 	.short	0x010a
        /*042a*/ 	.byte	0x3f
	.zero		1


	//   ....[51]....
        /*042c*/ 	.word	0x0000a400
        /*0430*/ 	.word	0x00000005
        /*0434*/ 	.word	0x000354b0
        /*0438*/ 	.short	0x0101
        /*043a*/ 	.byte	0x3f
	.zero		1


	//   ....[52]....
        /*043c*/ 	.word	0x0000a410
        /*0440*/ 	.word	0x00000005
        /*0444*/ 	.word	0x000354b0
        /*0448*/ 	.short	0x010a
        /*044a*/ 	.byte	0x3f
	.zero		1


	//   ....[53]....
        /*044c*/ 	.word	0x0000a4c0
        /*0450*/ 	.word	0x00000007
        /*0454*/ 	.word	0x00035428
        /*0458*/ 	.short	0x010a
        /*045a*/ 	.byte	0x3f
	.zero		1


	//   ....[54]....
        /*045c*/ 	.word	0x0000a9a0
        /*0460*/ 	.word	0x00000006
        /*0464*/ 	.word	0x00035428
        /*0468*/ 	.short	0x010a
        /*046a*/ 	.byte	0x3f
	.zero		1


	//   ....[55]....
        /*046c*/ 	.word	0x0000ae10
        /*0470*/ 	.word	0x00000006
        /*0474*/ 	.word	0x00035428
        /*0478*/ 	.short	0x010a
        /*047a*/ 	.byte	0x3f
	.zero		1


	//   ....[56]....
        /*047c*/ 	.word	0x0000b2d0
        /*0480*/ 	.word	0x00000003
        /*0484*/ 	.word	0x00035450
        /*0488*/ 	.short	0x010a
        /*048a*/ 	.byte	0x3f
	.zero		1


	//   ....[57]....
        /*048c*/ 	.word	0x0000b330
        /*0490*/ 	.word	0x00000005
        /*0494*/ 	.word	0x00035400
        /*0498*/ 	.short	0x010a
        /*049a*/ 	.byte	0x3f
	.zero		1


	//   ....[58]....
        /*049c*/ 	.word	0x0000b390
        /*04a0*/ 	.word	0x00000000
        /*04a4*/ 	.word	0xfffffff8
        /*04a8*/ 	.short	0x010a
        /*04aa*/ 	.byte	0x3f
	.zero		1


	//   ....[59]....
        /*04ac*/ 	.word	0x0000b3f0
        /*04b0*/ 	.word	0x0000000d
        /*04b4*/ 	.word	0x00035400
        /*04b8*/ 	.short	0x010a
        /*04ba*/ 	.byte	0x3f
	.zero		1


	//   ....[60]....
        /*04bc*/ 	.word	0x0000b450
        /*04c0*/ 	.word	0x00000005
        /*04c4*/ 	.word	0x00035400
        /*04c8*/ 	.short	0x010a
        /*04ca*/ 	.byte	0x3f
	.zero		1


	//   ....[61]....
        /*04cc*/ 	.word	0x0000b4b0
        /*04d0*/ 	.word	0x0000000e
        /*04d4*/ 	.word	0x00035400
        /*04d8*/ 	.short	0x010a
        /*04da*/ 	.byte	0x3f
	.zero		1


	//   ....[62]....
        /*04dc*/ 	.word	0x0000b510
        /*04e0*/ 	.word	0x00000003
        /*04e4*/ 	.word	0x00035498
        /*04e8*/ 	.short	0x010a
        /*04ea*/ 	.byte	0x3f
	.zero		1


	//   ....[63]....
        /*04ec*/ 	.word	0x0000b5e0
        /*04f0*/ 	.word	0x00000007
        /*04f4*/ 	.word	0x00035460
        /*04f8*/ 	.short	0x010a
        /*04fa*/ 	.byte	0x3f
	.zero		1


	//   ....[64]....
        /*04fc*/ 	.word	0x0000b630
        /*0500*/ 	.word	0x00000007
        /*0504*/ 	.word	0x000354b0
        /*0508*/ 	.short	0x010a
        /*050a*/ 	.byte	0x3f
	.zero		1


	//   ....[65]....
        /*050c*/ 	.word	0x0000b680
        /*0510*/ 	.word	0x00000004
        /*0514*/ 	.word	0x00035460
        /*0518*/ 	.short	0x010a
        /*051a*/ 	.byte	0x3f
	.zero		1


	//   ....[66]....
        /*051c*/ 	.word	0x0000b750
        /*0520*/ 	.word	0x00000008
        /*0524*/ 	.word	0x00035428
        /*0528*/ 	.short	0x010a
        /*052a*/ 	.byte	0x3f
	.zero		1


	//   ....[67]....
        /*052c*/ 	.word	0x0000b7a0
        /*0530*/ 	.word	0x00000005
        /*0534*/ 	.word	0x000354b0
        /*0538*/ 	.short	0x010a
        /*053a*/ 	.byte	0x3f
	.zero		1


	//   ....[68]....
        /*053c*/ 	.word	0x0000b7f0
        /*0540*/ 	.word	0x00000007
        /*0544*/ 	.word	0x00035428
        /*0548*/ 	.short	0x010a
        /*054a*/ 	.byte	0x3f
	.zero		1


	//   ....[69]....
        /*054c*/ 	.word	0x0000b840
        /*0550*/ 	.word	0x00000006
        /*0554*/ 	.word	0x00035428
        /*0558*/ 	.short	0x010a
        /*055a*/ 	.byte	0x3f
	.zero		1


	//   ....[70]....
        /*055c*/ 	.word	0x0000b890
        /*0560*/ 	.word	0x00000006
        /*0564*/ 	.word	0x00035428
        /*0568*/ 	.short	0x010a
        /*056a*/ 	.byte	0x3f
	.zero		1


	//----- nvinfo : EIATTR_NUM_MBARRIERS
	.align		4
.L_38:
        /*056c*/ 	.byte	0x03, 0x38
        /*056e*/ 	.short	0x001f


	//----- nvinfo : EIATTR_EXIT_INSTR_OFFSETS
	.align		4
        /*0570*/ 	.byte	0x04, 0x1c
        /*0572*/ 	.short	(.L_40 - .L_39)


	//   ....[0]....
.L_39:
        /*0574*/ 	.word	0x00000b60


	//   ....[1]....
        /*0578*/ 	.word	0x00000bd0


	//   ....[2]....
        /*057c*/ 	.word	0x00008f80


	//   ....[3]....
        /*0580*/ 	.word	0x00008fe0


	//   ....[4]....
        /*0584*/ 	.word	0x00009010


	//   ....[5]....
        /*0588*/ 	.word	0x00009ca0


	//   ....[6]....
        /*058c*/ 	.word	0x00009cd0


	//   ....[7]....
        /*0590*/ 	.word	0x0000b2b0


	//----- nvinfo : EIATTR_MAX_THREADS
	.align		4
.L_40:
        /*0594*/ 	.byte	0x04, 0x05
        /*0596*/ 	.short	(.L_42 - .L_41)
.L_41:
        /*0598*/ 	.word	0x00000180
        /*059c*/ 	.word	0x00000001
        /*05a0*/ 	.word	0x00000001


	//----- nvinfo : EIATTR_CRS_STACK_SIZE
	.align		4
.L_42:
        /*05a4*/ 	.byte	0x04, 0x1e
        /*05a6*/ 	.short	(.L_44 - .L_43)
.L_43:
        /*05a8*/ 	.word	0x00000000


	//----- nvinfo : EIATTR_CBANK_PARAM_SIZE
	.align		4
.L_44:
        /*05ac*/ 	.byte	0x03, 0x19
        /*05ae*/ 	.short	0x0870


	//----- nvinfo : EIATTR_PARAM_CBANK
	.align		4
        /*05b0*/ 	.byte	0x04, 0x0a
        /*05b2*/ 	.short	(.L_46 - .L_45)
	.align		4
.L_45:
        /*05b4*/ 	.word	index@(.nv.constant0._ZN7cutlass13device_kernelINS_4fmha6kernel28FmhaKernelTmaWarpSpecializedINS1_10collective30FmhaMainloopTmaWarpSpecializedINS_6half_tEffN4cute5tupleIJNS7_1CILi128EEENS9_ILi64EEENS9_ILi224EEEEEENS8_IJiNS9_ILi1EEENS8_IJiiEEEEEESG_SG_NS4_13DefaultFusionEJNS2_6OptionILNS2_3TagE0ENS9_ILb1EEEEENSI_ILSJ_2ESK_EEEEENS4_15FmhaFwdEpilogueIS6_fNS8_IJSB_SC_SB_EEEEENS2_23PersistentTileSchedulerEJSL_SM_EEEEEvNT_6ParamsE)
        /*05b8*/ 	.short	0x0210
        /*05ba*/ 	.short	0x0870


	//----- nvinfo : EIATTR_SW_WAR
	.align		4
.L_46:
        /*05bc*/ 	.byte	0x04, 0x36
        /*05be*/ 	.short	(.L_48 - .L_47)
.L_47:
        /*05c0*/ 	.word	0x00000008
.L_48:


//--------------------- .nv.callgraph             --------------------------
	.section	.nv.callgraph,"",@"SHT_CUDA_CALLGRAPH"
	.align	4
	.sectionentsize	8
	.align		4
        /*0000*/ 	.word	0x00000000
	.align		4
        /*0004*/ 	.word	0xffffffff
	.align		4
        /*0008*/ 	.word	index@(_ZN7cutlass13device_kernelINS_4fmha6kernel28FmhaKernelTmaWarpSpecializedINS1_10collective30FmhaMainloopTmaWarpSpecializedINS_6half_tEffN4cute5tupleIJNS7_1CILi128EEENS9_ILi64EEENS9_ILi224EEEEEENS8_IJiNS9_ILi1EEENS8_IJiiEEEEEESG_SG_NS4_13DefaultFusionEJNS2_6OptionILNS2_3TagE0ENS9_ILb1EEEEENSI_ILSJ_2ESK_EEEEENS4_15FmhaFwdEpilogueIS6_fNS8_IJSB_SC_SB_EEEEENS2_23PersistentTileSchedulerEJSL_SM_EEEEEvNT_6ParamsE)
	.align		4
        /*000c*/ 	.word	index@(__assertfail)
	.align		4
        /*0010*/ 	.word	0x00000000
	.align		4
        /*0014*/ 	.word	0xfffffffe
	.align		4
        /*0018*/ 	.word	0x00000000
	.align		4
        /*001c*/ 	.word	0xfffffffd
	.align		4
        /*0020*/ 	.word	0x00000000
	.align		4
        /*0024*/ 	.word	0xfffffffc


//--------------------- .nv.constant4             --------------------------
	.section	.nv.constant4,"a",@progbits
	.align	8
	.align		8
.nv.constant4:
        /*0000*/ 	.dword	__assertfail
	.align		8
        /*0008*/ 	.dword	__unnamed_1
	.align		8
        /*0010*/ 	.dword	__unnamed_2
	.align		8
        /*0018*/ 	.dword	_ZN39_INTERNAL_4b1cde2c_4_k_cu_d50232c1_29794cuda3std3__45__cpo5beginE
	.align		8
        /*0020*/ 	.dword	_ZN39_INTERNAL_4b1cde2c_4_k_cu_d50232c1_29794cuda3std3__45__cpo3endE
	.align		8
        /*0028*/ 	.dword	_ZN39_INTERNAL_4b1cde2c_4_k_cu_d50232c1_29794cuda3std3__45__cpo6cbeginE
	.align		8
        /*0030*/ 	.dword	_ZN39_INTERNAL_4b1cde2c_4_k_cu_d50232c1_29794cuda3std3__45__cpo4cendE
	.align		8
        /*0038*/ 	.dword	_ZN39_INTERNAL_4b1cde2c_4_k_cu_d50232c1_29794cuda3std3__441_GLOBAL__N__4b1cde2c_4_k_cu_d50232c1_29796ignoreE
	.align		8
        /*0040*/ 	.dword	_ZN39_INTERNAL_4b1cde2c_4_k_cu_d50232c1_29794cuda3std3__419piecewise_constructE
	.align		8
        /*0048*/ 	.dword	_ZN39_INTERNAL_4b1cde2c_4_k_cu_d50232c1_29794cuda3std3__48in_placeE
	.align		8
        /*0050*/ 	.dword	_ZN39_INTERNAL_4b1cde2c_4_k_cu_d50232c1_29794cuda3std6ranges3__45__cpo4swapE
	.align		8
        /*0058*/ 	.dword	_ZN39_INTERNAL_4b1cde2c_4_k_cu_d50232c1_29794cuda3std6ranges3__45__cpo9iter_moveE
	.align		8
        /*0060*/ 	.dword	_ZN39_INTERNAL_4b1cde2c_4_k_cu_d50232c1_29794cute7productE
	.align		8
        /*0068*/ 	.dword	_ZN39_INTERNAL_4b1cde2c_4_k_cu_d50232c1_29794cute1_E
	.align		8
        /*0070*/ 	.dword	$str$24
	.align		8
        /*0078*/ 	.dword	$str$25


//--------------------- .text._ZN7cutlass13device_kernelINS_4fmha6kernel28FmhaKernelTmaWarpSpecializedINS1_10collective30FmhaMainloopTmaWarpSpecializedINS_6half_tEffN4cute5tupleIJNS7_1CILi128EEENS9_ILi64EEENS9_ILi224EEEEEENS8_IJiNS9_ILi1EEENS8_IJiiEEEEEESG_SG_NS4_13DefaultFusionEJNS2_6OptionILNS2_3TagE0ENS9_ILb1EEEEENSI_ILSJ_2ESK_EEEEENS4_15FmhaFwdEpilogueIS6_fNS8_IJSB_SC_SB_EEEEENS2_23PersistentTileSchedulerEJSL_SM_EEEEEvNT_6ParamsE --------------------------
	.section	.text._ZN7cutlass13device_kernelINS_4fmha6kernel28FmhaKernelTmaWarpSpecializedINS1_10collective30FmhaMainloopTmaWarpSpecializedINS_6half_tEffN4cute5tupleIJNS7_1CILi128EEENS9_ILi64EEENS9_ILi224EEEEEENS8_IJiNS9_ILi1EEENS8_IJiiEEEEEESG_SG_NS4_13DefaultFusionEJNS2_6OptionILNS2_3TagE0ENS9_ILb1EEEEENSI_ILSJ_2ESK_EEEEENS4_15FmhaFwdEpilogueIS6_fNS8_IJSB_SC_SB_EEEEENS2_23PersistentTileSchedulerEJSL_SM_EEEEEvNT_6ParamsE,"ax",@progbits
	.align	128
.text._ZN7cutlass13device_kernelINS_4fmha6kernel28FmhaKernelTmaWarpSpecializedINS1_10collective30FmhaMainloopTmaWarpSpecializedINS_6half_tEffN4cute5tupleIJNS7_1CILi128EEENS9_ILi64EEENS9_ILi224EEEEEENS8_IJiNS9_ILi1EEENS8_IJiiEEEEEESG_SG_NS4_13DefaultFusionEJNS2_6OptionILNS2_3TagE0ENS9_ILb1EEEEENSI_ILSJ_2ESK_EEEEENS4_15FmhaFwdEpilogueIS6_fNS8_IJSB_SC_SB_EEEEENS2_23PersistentTileSchedulerEJSL_SM_EEEEEvNT_6ParamsE:
        .type           _ZN7cutlass13device_kernelINS_4fmha6kernel28FmhaKernelTmaWarpSpecializedINS1_10collective30FmhaMainloopTmaWarpSpecializedINS_6half_tEffN4cute5tupleIJNS7_1CILi128EEENS9_ILi64EEENS9_ILi224EEEEEENS8_IJiNS9_ILi1EEENS8_IJiiEEEEEESG_SG_NS4_13DefaultFusionEJNS2_6OptionILNS2_3TagE0ENS9_ILb1EEEEENSI_ILSJ_2ESK_EEEEENS4_15FmhaFwdEpilogueIS6_fNS8_IJSB_SC_SB_EEEEENS2_23PersistentTileSchedulerEJSL_SM_EEEEEvNT_6ParamsE,@function
        .size           _ZN7cutlass13device_kernelINS_4fmha6kernel28FmhaKernelTmaWarpSpecializedINS1_10collective30FmhaMainloopTmaWarpSpecializedINS_6half_tEffN4cute5tupleIJNS7_1CILi128EEENS9_ILi64EEENS9_ILi224EEEEEENS8_IJiNS9_ILi1EEENS8_IJiiEEEEEESG_SG_NS4_13DefaultFusionEJNS2_6OptionILNS2_3TagE0ENS9_ILb1EEEEENSI_ILSJ_2ESK_EEEEENS4_15FmhaFwdEpilogueIS6_fNS8_IJSB_SC_SB_EEEEENS2_23PersistentTileSchedulerEJSL_SM_EEEEEvNT_6ParamsE,(.L_x_142 - _ZN7cutlass13device_kernelINS_4fmha6kernel28FmhaKernelTmaWarpSpecializedINS1_10collective30FmhaMainloopTmaWarpSpecializedINS_6half_tEffN4cute5tupleIJNS7_1CILi128EEENS9_ILi64EEENS9_ILi224EEEEEENS8_IJiNS9_ILi1EEENS8_IJiiEEEEEESG_SG_NS4_13DefaultFusionEJNS2_6OptionILNS2_3TagE0ENS9_ILb1EEEEENSI_ILSJ_2ESK_EEEEENS4_15FmhaFwdEpilogueIS6_fNS8_IJSB_SC_SB_EEEEENS2_23PersistentTileSchedulerEJSL_SM_EEEEEvNT_6ParamsE)
        .other          _ZN7cutlass13device_kernelINS_4fmha6kernel28FmhaKernelTmaWarpSpecializedINS1_10collective30FmhaMainloopTmaWarpSpecializedINS_6half_tEffN4cute5tupleIJNS7_1CILi128EEENS9_ILi64EEENS9_ILi224EEEEEENS8_IJiNS9_ILi1EEENS8_IJiiEEEEEESG_SG_NS4_13DefaultFusionEJNS2_6OptionILNS2_3TagE0ENS9_ILb1EEEEENSI_ILSJ_2ESK_EEEEENS4_15FmhaFwdEpilogueIS6_fNS8_IJSB_SC_SB_EEEEENS2_23PersistentTileSchedulerEJSL_SM_EEEEEvNT_6ParamsE,@"STO_CUDA_ENTRY STV_DEFAULT"
_ZN7cutlass13device_kernelINS_4fmha6kernel28FmhaKernelTmaWarpSpecializedINS1_10collective30FmhaMainloopTmaWarpSpecializedINS_6half_tEffN4cute5tupleIJNS7_1CILi128EEENS9_ILi64EEENS9_ILi224EEEEEENS8_IJiNS9_ILi1EEENS8_IJiiEEEEEESG_SG_NS4_13DefaultFusionEJNS2_6OptionILNS2_3TagE0ENS9_ILb1EEEEENSI_ILSJ_2ESK_EEEEENS4_15FmhaFwdEpilogueIS6_fNS8_IJSB_SC_SB_EEEEENS2_23PersistentTileSchedulerEJSL_SM_EEEEEvNT_6ParamsE:
[----:B------:R-:W1:Y:S01]  /*0000*/  LDC R1, c[0x0][0x28] ;  /* 0x00000a00ff017b82 */ /* 0x000e620000000800 */
[----:B------:R-:W2:Y:S07]  /*0010*/  S2R R2, SR_TID.X ;  /* 0x0000000000027919 */ /* 0x000eae0000002100 */
[----:B------:R-:W3:Y:S01]  /*0020*/  S2UR UR6, SR_CTAID.X ;  /* 0x00000000000679c3 */ /* 0x000ee20000002500 */
[----:B------:R-:W-:Y:S01]  /*0030*/  ELECT P1, URZ, PT ;  /* 0x00000000003f782f */ /* 0x000fe20003820000 */
[----:B------:R-:W-:Y:S01]  /*0040*/  BSSY B0, `(.L_x_0) ;  /* 0x0000018000007945 */ /* 0x000fe20003800000 */
[----:B---3--:R-:W-:-:S02]  /*0050*/  MOV R17, UR6 ;  /* 0x0000000600117c02 */ /* 0x008fc40008000f00 */
[----:B--2---:R-:W-:-:S05]  /*0060*/  SHF.R.U32.HI R0, RZ, 0x5, R2 ;  /* 0x00000005ff007819 */ /* 0x004fca0000011602 */
[----:B------:R-:W2:Y:S02]  /*0070*/  SHFL.IDX PT, R3, R0, RZ, 0x1f ;  /* 0x00001fff00037589 */ /* 0x000ea400000e0000 */
[----:B--2---:R-:W-:Y:S02]  /*0080*/  R2UR UR4, R3 ;  /* 0x00000000030472ca */ /* 0x004fe400000e0000 */
[----:B------:R-:W-:-:S06]  /*0090*/  SHF.R.U32.HI R3, RZ, 0x7, R2 ;  /* 0x00000007ff037819 */ /* 0x000fcc0000011602 */
[----:B------:R-:W2:Y:S05]  /*00a0*/  SHFL.IDX PT, R3, R3, RZ, 0x1f ;  /* 0x00001fff03037589 */ /* 0x000eaa00000e0000 */
[----:B------:R-:W-:Y:S02]  /*00b0*/  USHF.R.S32.HI UR5, URZ, 0x1f, UR4 ;  /* 0x0000001f3f057899 */ /* 0x000fe40008011404 */
[----:B------:R-:W-:Y:S02]  /*00c0*/  ISETP.EQ.AND P2, PT, RZ, UR4, P1 ;  /* 0x00000004ff007c0c */ /* 0x000fe40008f42270 */
[----:B------:R-:W-:-:S04]  /*00d0*/  ULEA.HI UR5, UR5, UR4, URZ, 0x2 ;  /* 0x0000000405057291 */ /* 0x000fc8000f8f103f */
[----:B------:R-:W-:-:S04]  /*00e0*/  ULOP3.LUT UR5, UR5, 0xfffffffc, URZ, 0xc0, !UPT ;  /* 0xfffffffc05057892 */ /* 0x000fc8000f8ec03f */
[----:B------:R-:W-:-:S03]  /*00f0*/  UIADD3 UR5, UR4, -UR5, URZ ;  /* 0x8000000504057290 */ /* 0x000fc6000fffe03f */
[----:B-1----:R-:W-:Y:S09]  /*0100*/  @!P2 BRA `(.L_x_1) ;  /* 0x00000000002ca947 */ /* 0x002ff20003800000 */
[----:B------:R-:W-:Y:S02]  /*0110*/  ULDC.64 UR6, c[0x0][0x198] ;  /* 0x0000660000067ab9 */ /* 0x000fe40000000a00 */
[----:B------:R-:W-:Y:S02]  /*0120*/  UIADD3 UR8, UP0, UR6, 0xf0, URZ ;  /* 0x000000f006087890 */ /* 0x000fe4000ff1e03f */
[----:B------:R-:W-:Y:S02]  /*0130*/  UIADD3 UR10, UP1, UR6, 0x1f0, URZ ;  /* 0x000001f0060a7890 */ /* 0x000fe4000ff3e03f */
[----:B------:R-:W-:Y:S02]  /*0140*/  UIADD3 UR6, UP2, UR6, 0x2f0, URZ ;  /* 0x000002f006067890 */ /* 0x000fe4000ff5e03f */
[----:B------:R-:W-:Y:S02]  /*0150*/  UIADD3.X UR9, URZ, UR7, URZ, UP0, !UPT ;  /* 0x000000073f097290 */ /* 0x000fe400087fe43f */
[----:B------:R-:W-:-:S02]  /*0160*/  UIADD3.X UR11, URZ, UR7, URZ, UP1, !UPT ;  /* 0x000000073f0b7290 */ /* 0x000fc40008ffe43f */
[----:B------:R-:W-:-:S05]  /*0170*/  UIADD3.X UR7, URZ, UR7, URZ, UP2, !UPT ;  /* 0x000000073f077290 */ /* 0x000fca00097fe43f */
[----:B------:R1:W-:Y:S02]  /*0180*/  UTMACCTL.PF [UR8] ;  /* 0x00000000080079b9 */ /* 0x0003e40008040000 */
[----:B------:R1:W-:Y:S02]  /*0190*/  UTMACCTL.PF [UR10] ;  /* 0x000000000a0079b9 */ /* 0x0003e40008040000 */
[----:B------:R1:W-:Y:S02]  /*01a0*/  UTMACCTL.PF [UR6] ;  /* 0x00000000060079b9 */ /* 0x0003e40008040000 */
[----:B-1----:R-:W-:Y:S01]  /*01b0*/  NOP ;  /* 0x0000000000007918 */ /* 0x002fe20000000000 */
.L_x_1:
[----:B------:R-:W-:Y:S05]  /*01c0*/  BSYNC B0 ;  /* 0x0000000000007941 */ /* 0x000fea0003800000 */
.L_x_0:
[----:B------:R-:W1:Y:S01]  /*01d0*/  SHFL.IDX PT, R4, R0, RZ, 0x1f ;  /* 0x00001fff00047589 */ /* 0x000e6200000e0000 */
[----:B--2---:R-:W-:Y:S01]  /*01e0*/  R2UR UR4, R3 ;  /* 0x00000000030472ca */ /* 0x004fe200000e0000 */
[----:B------:R-:W-:Y:S02]  /*01f0*/  UISETP.NE.AND UP0, UPT, UR5, 0x1, UPT ;  /* 0x000000010500788c */ /* 0x000fe4000bf05270 */
[----:B------:R-:W-:-:S10]  /*0200*/  UISETP.NE.AND UP1, UPT, UR5, 0x2, UPT ;  /* 0x000000020500788c */ /* 0x000fd4000bf25270 */
[----:B------:R-:W-:Y:S02]  /*0210*/  UIADD3 UR10, UR4, -0x1, URZ ;  /* 0xffffffff040a7890 */ /* 0x000fe4000fffe03f */
[----:B------:R-:W-:Y:S01]  /*0220*/  MOV R19, UR4 ;  /* 0x0000000400137c02 */ /* 0x000fe20008000f00 */
[----:B------:R-:W-:Y:S02]  /*0230*/  UISETP.EQ.AND UP2, UPT, UR4, URZ, !UP0 ;  /* 0x0000003f0400728c */ /* 0x000fe4000c742270 */
[----:B------:R-:W-:Y:S02]  /*0240*/  UISETP.EQ.AND UP3, UPT, UR4, URZ, !UP1 ;  /* 0x0000003f0400728c */ /* 0x000fe4000cf62270 */
[----:B------:R-:W-:Y:S02]  /*0250*/  UISETP.GE.U32.AND UP4, UPT, UR10, 0x4, UPT ;  /* 0x000000040a00788c */ /* 0x000fe4000bf86070 */
[----:B------:R-:W-:Y:S01]  /*0260*/  USEL UR4, URZ, 0x1, !UP2 ;  /* 0x000000013f047887 */ /* 0x000fe2000d000000 */
[----:B-1----:R-:W-:Y:S01]  /*0270*/  ISETP.NE.AND P0, PT, R4, RZ, PT ;  /* 0x000000ff0400720c */ /* 0x002fe20003f05270 */
[----:B------:R-:W-:Y:S01]  /*0280*/  USEL UR6, URZ, 0x1, !UP3 ;  /* 0x000000013f067887 */ /* 0x000fe2000d800000 */
[----:B------:R-:W-:Y:S01]  /*0290*/  MOV R4, UR5 ;  /* 0x0000000500047c02 */ /* 0x000fe20008000f00 */
[----:B------:R-:W-:-:S02]  /*02a0*/  USEL UR7, UR4, 0x2, UP4 ;  /* 0x0000000204077887 */ /* 0x000fc4000a000000 */
[----:B------:R-:W-:-:S04]  /*02b0*/  USEL UR4, UR6, 0x2, UP4 ;  /* 0x0000000206047887 */ /* 0x000fc8000a000000 */
[----:B------:R-:W-:Y:S02]  /*02c0*/  MOV R18, UR7 ;  /* 0x0000000700127c02 */ /* 0x000fe40008000f00 */
[----:B------:R-:W-:Y:S02]  /*02d0*/  MOV R16, UR4 ;  /* 0x0000000400107c02 */ /* 0x000fe40008000f00 */
[----:B------:R-:W-:Y:S05]  /*02e0*/  @P0 BRA `(.L_x_2) ;  /* 0x0000000000480947 */ /* 0x000fea0003800000 */
[----:B------:R-:W1:Y:S01]  /*02f0*/  S2UR UR8, SR_CgaCtaId ;  /* 0x00000000000879c3 */ /* 0x000e620000008800 */
[----:B------:R-:W-:Y:S01]  /*0300*/  UMOV UR4, 0x400 ;  /* 0x0000040000047882 */ /* 0x000fe20000000000 */
[----:B------:R-:W-:Y:S01]  /*0310*/  UMOV UR5, 0x1 ;  /* 0x0000000100057882 */ /* 0x000fe20000000000 */
[----:B------:R-:W-:Y:S01]  /*0320*/  UMOV UR6, 0x80 ;  /* 0x0000008000067882 */ /* 0x000fe20000000000 */
[----:B------:R-:W-:Y:S01]  /*0330*/  ELECT P0, URZ, PT ;  /* 0x00000000003f782f */ /* 0x000fe20003800000 */
[----:B------:R-:W-:-:S04]  /*0340*/  UIADD3 UR6, -UR6, 0x100000, URZ ;  /* 0x0010000006067890 */ /* 0x000fc8000fffe13f */
[----:B------:R-:W-:Y:S02]  /*0350*/  USHF.L.U32 UR7, UR6, 0xb, URZ ;  /* 0x0000000b06077899 */ /* 0x000fe4000800063f */
[----:B------:R-:W-:Y:S02]  /*0360*/  USHF.L.U32 UR6, UR6, 0x1, URZ ;  /* 0x0000000106067899 */ /* 0x000fe4000800063f */
[----:B-1----:R-:W-:Y:S02]  /*0370*/  ULEA UR8, UR8, UR4, 0x18 ;  /* 0x0000000408087291 */ /* 0x002fe4000f8ec03f */
[----:B------:R-:W-:-:S04]  /*0380*/  UIADD3 UR4, -UR5, 0x100000, URZ ;  /* 0x0010000005047890 */ /* 0x000fc8000fffe13f */
[----:B------:R-:W-:Y:S02]  /*0390*/  USHF.L.U32 UR5, UR4, 0xb, URZ ;  /* 0x0000000b04057899 */ /* 0x000fe4000800063f */
[----:B------:R-:W-:Y:S01]  /*03a0*/  USHF.L.U32 UR4, UR4, 0x1, URZ ;  /* 0x0000000104047899 */ /* 0x000fe2000800063f */
[----:B------:R-:W1:Y:S11]  /*03b0*/  FENCE.VIEW.ASYNC.S ;  /* 0x00000000000073c6 */ /* 0x000e760000000000 */
[----:B-1----:R1:W2:Y:S01]  /*03c0*/  SYNCS.EXCH.64 URZ, [UR8+0x35450], UR4 ;  /* 0x03545004083f75b2 */ /* 0x0022a20008000100 */
[----:B------:R1:W3:Y:S01]  /*03d0*/  SYNCS.EXCH.64 URZ, [UR8+0x35460], UR6 ;  /* 0x03546006083f75b2 */ /* 0x0002e20008000100 */
[----:B------:R1:W4:Y:S01]  /*03e0*/  SYNCS.EXCH.64 URZ, [UR8+0x35458], UR4 ;  /* 0x03545804083f75b2 */ /* 0x0003220008000100 */
[----:B------:R1:W1:Y:S01]  /*03f0*/  SYNCS.EXCH.64 URZ, [UR8+0x35468], UR6 ;  /* 0x03546806083f75b2 */ /* 0x0002620008000100 */
[----:B------:R-:W-:Y:S01]  /*0400*/  NOP ;  /* 0x0000000000007918 */ /* 0x000fe20000000000 */
.L_x_2:
[----:B------:R-:W5:Y:S01]  /*0410*/  SHFL.IDX PT, R3, R0, RZ, 0x1f ;  /* 0x00001fff00037589 */ /* 0x000f6200000e0000 */
[----:B------:R-:W-:Y:S01]  /*0420*/  NOP ;  /* 0x0000000000007918 */ /* 0x000fe20000000000 */
[----:B-----5:R-:W-:-:S13]  /*0430*/  ISETP.NE.AND P0, PT, R3, RZ, PT ;  /* 0x000000ff0300720c */ /* 0x020fda0003f05270 */
[----:B------:R-:W-:Y:S05]  /*0440*/  @P0 BRA `(.L_x_3) ;  /* 0x0000000000600947 */ /* 0x000fea0003800000 */
[----:B-1----:R-:W1:Y:S01]  /*0450*/  S2UR UR5, SR_CgaCtaId ;  /* 0x00000000000579c3 */ /* 0x002e620000008800 */
[----:B------:R-:W-:Y:S01]  /*0460*/  UMOV UR4, 0x400 ;  /* 0x0000040000047882 */ /* 0x000fe20000000000 */
[----:B------:R-:W-:Y:S01]  /*0470*/  UMOV UR6, 0x1 ;  /* 0x0000000100067882 */ /* 0x000fe20000000000 */
[----:B------:R-:W-:Y:S01]  /*0480*/  UMOV UR9, 0x100 ;  /* 0x0000010000097882 */ /* 0x000fe20000000000 */
[----:B------:R-:W-:-:S04]  /*0490*/  UIADD3 UR6, -UR6, 0x100000, URZ ;  /* 0x0010000006067890 */ /* 0x000fc8000fffe13f */
[----:B------:R-:W-:Y:S02]  /*04a0*/  USHF.L.U32 UR7, UR6, 0xb, URZ ;  /* 0x0000000b06077899 */ /* 0x000fe4000800063f */
[----:B------:R-:W-:Y:S01]  /*04b0*/  USHF.L.U32 UR6, UR6, 0x1, URZ ;  /* 0x0000000106067899 */ /* 0x000fe2000800063f */
[----:B------:R-:W-:Y:S01]  /*04c0*/  ELECT P0, URZ, PT ;  /* 0x00000000003f782f */ /* 0x000fe20003800000 */
[----:B-1----:R-:W-:Y:S02]  /*04d0*/  ULEA UR8, UR5, UR4, 0x18 ;  /* 0x0000000405087291 */ /* 0x002fe4000f8ec03f */
[----:B------:R-:W-:-:S04]  /*04e0*/  UIADD3 UR4, -UR9, 0x100000, URZ ;  /* 0x0010000009047890 */ /* 0x000fc8000fffe13f */
[----:B------:R-:W-:Y:S02]  /*04f0*/  USHF.L.U32 UR5, UR4, 0xb, URZ ;  /* 0x0000000b04057899 */ /* 0x000fe4000800063f */
[----:B------:R-:W-:Y:S01]  /*0500*/  USHF.L.U32 UR4, UR4, 0x1, URZ ;  /* 0x0000000104047899 */ /* 0x000fe2000800063f */
[----:B------:R-:W1:Y:S03]  /*0510*/  FENCE.VIEW.ASYNC.S ;  /* 0x00000000000073c6 */ /* 0x000e660000000000 */
[----:B-1----:R1:W1:Y:S08]  /*0520*/  SYNCS.EXCH.64 URZ, [UR8+0x35400], UR6 ;  /* 0x03540006083f75b2 */ /* 0x0022700008000100 */
[----:B------:R1:W1:Y:S01]  /*0530*/  SYNCS.EXCH.64 URZ, [UR8+0x35428], UR4 ;  /* 0x03542804083f75b2 */ /* 0x0002620008000100 */
        /* <DEDUP_REMOVED lines=8> */
[----:B------:R-:W-:Y:S01]  /*05c0*/  NOP ;  /* 0x0000000000007918 */ /* 0x000fe20000000000 */
.L_x_3:
        /* <DEDUP_REMOVED lines=21> */
[----:B------:R-:W-:Y:S01]  /*0720*/  NOP ;  /* 0x0000000000007918 */ /* 0x000fe20000000000 */
.L_x_4:
[----:B------:R-:W5:Y:S01]  /*0730*/  SHFL.IDX PT, R3, R0, RZ, 0x1f ;  /* 0x00001fff00037589 */ /* 0x000f6200000e0000 */
[----:B------:R-:W-:Y:S01]  /*0740*/  ELECT P0, URZ, PT ;  /* 0x00000000003f782f */ /* 0x000fe20003800000 */
[----:B------:R-:W-:Y:S01]  /*0750*/  NOP ;  /* 0x0000000000007918 */ /* 0x000fe20000000000 */
[----:B-1----:R-:W-:Y:S02]  /*0760*/  UMOV UR4, 0x80 ;  /* 0x0000008000047882 */ /* 0x002fe40000000000 */
[C---:B-----5:R-:W-:Y:S02]  /*0770*/  ISETP.NE.OR P0, PT, R3.reuse, RZ, !P0 ;  /* 0x000000ff0300720c */ /* 0x060fe40004705670 */
[----:B------:R-:W-:-:S11]  /*0780*/  ISETP.NE.AND P3, PT, R3, RZ, PT ;  /* 0x000000ff0300720c */ /* 0x000fd60003f65270 */
[----:B------:R-:W-:Y:S01]  /*0790*/  VOTEU.ALL UP2, P0 ;  /* 0x00000000003f7886 */ /* 0x000fe20000040000 */
[----:B------:R-:W-:Y:S01]  /*07a0*/  VOTEU.ALL UP3, P0 ;  /* 0x00000000003f7886 */ /* 0x000fe20000060000 */
[----:B------:R-:W-:Y:S01]  /*07b0*/  VOTEU.ALL UP4, P0 ;  /* 0x00000000003f7886 */ /* 0x000fe20000080000 */
[----:B------:R-:W-:Y:S02]  /*07c0*/  VOTEU.ALL UP5, P0 ;  /* 0x00000000003f7886 */ /* 0x000fe400000a0000 */
[----:B------:R-:W1:Y:S01]  /*07d0*/  @!UP2 S2UR UR7, SR_CgaCtaId ;  /* 0x000000000007a9c3 */ /* 0x000e620000008800 */
[----:B------:R-:W-:Y:S01]  /*07e0*/  @!UP2 UMOV UR6, 0x400 ;  /* 0x000004000006a882 */ /* 0x000fe20000000000 */
[----:B------:R-:W-:-:S04]  /*07f0*/  @!UP2 UIADD3 UR4, -UR4, 0x100000, URZ ;  /* 0x001000000404a890 */ /* 0x000fc8000fffe13f */
[----:B------:R-:W-:Y:S02]  /*0800*/  @!UP2 USHF.L.U32 UR5, UR4, 0xb, URZ ;  /* 0x0000000b0405a899 */ /* 0x000fe4000800063f */
[----:B------:R-:W-:Y:S02]  /*0810*/  @!UP2 USHF.L.U32 UR4, UR4, 0x1, URZ ;  /* 0x000000010404a899 */ /* 0x000fe4000800063f */
[----:B-1----:R-:W-:Y:S01]  /*0820*/  @!UP2 ULEA UR6, UR7, UR6, 0x18 ;  /* 0x000000060706a291 */ /* 0x002fe2000f8ec03f */
[----:B------:R-:W-:Y:S01]  /*0830*/  VOTEU.ALL UP2, P0 ;  /* 0x00000000003f7886 */ /* 0x000fe20000040000 */
[----:B------:R-:W1:Y:S10]  /*0840*/  FENCE.VIEW.ASYNC.S ;  /* 0x00000000000073c6 */ /* 0x000e740000000000 */
[----:B-1----:R1:W1:Y:S01]  /*0850*/  @!UP2 SYNCS.EXCH.64 URZ, [UR6+0x35490], UR4 ;  /* 0x03549004063fa5b2 */ /* 0x0022620008000100 */
[----:B------:R1:W1:Y:S01]  /*0860*/  @!UP3 SYNCS.EXCH.64 URZ, [UR6+0x35498], UR4 ;  /* 0x03549804063fb5b2 */ /* 0x0002620008000100 */
[----:B------:R1:W1:Y:S01]  /*0870*/  @!UP4 SYNCS.EXCH.64 URZ, [UR6+0x354a0], UR4 ;  /* 0x0354a004063fc5b2 */ /* 0x0002620008000100 */
[----:B------:R1:W1:Y:S01]  /*0880*/  @!UP5 SYNCS.EXCH.64 URZ, [UR6+0x354a8], UR4 ;  /* 0x0354a804063fd5b2 */ /* 0x0002620008000100 */
[----:B------:R-:W-:Y:S01]  /*0890*/  NOP ;  /* 0x0000000000007918 */ /* 0x000fe20000000000 */
[----:B------:R-:W-:Y:S05]  /*08a0*/  @P3 BRA `(.L_x_5) ;  /* 0x0000000000583947 */ /* 0x000fea0003800000 */
[----:B-1----:R-:W1:Y:S01]  /*08b0*/  S2UR UR5, SR_CgaCtaId ;  /* 0x00000000000579c3 */ /* 0x002e620000008800 */
[----:B------:R-:W-:Y:S01]  /*08c0*/  UMOV UR4, 0x400 ;  /* 0x0000040000047882 */ /* 0x000fe20000000000 */
[----:B------:R-:W-:Y:S01]  /*08d0*/  UMOV UR6, 0x20 ;  /* 0x0000002000067882 */ /* 0x000fe20000000000 */
[----:B------:R-:W-:Y:S01]  /*08e0*/  UMOV UR7, 0x80 ;  /* 0x0000008000077882 */ /* 0x000fe20000000000 */
[----:B------:R-:W-:Y:S01]  /*08f0*/  ELECT P0, URZ, PT ;  /* 0x00000000003f782f */ /* 0x000fe20003800000 */
[----:B-1----:R-:W-:Y:S02]  /*0900*/  ULEA UR8, UR5, UR4, 0x18 ;  /* 0x0000000405087291 */ /* 0x002fe4000f8ec03f */
[----:B------:R-:W-:-:S04]  /*0910*/  UIADD3 UR4, -UR6, 0x100000, URZ ;  /* 0x0010000006047890 */ /* 0x000fc8000fffe13f */
[----:B------:R-:W-:Y:S02]  /*0920*/  USHF.L.U32 UR5, UR4, 0xb, URZ ;  /* 0x0000000b04057899 */ /* 0x000fe4000800063f */
[----:B------:R-:W-:Y:S02]  /*0930*/  USHF.L.U32 UR4, UR4, 0x1, URZ ;  /* 0x0000000104047899 */ /* 0x000fe4000800063f */
        /* <DEDUP_REMOVED lines=13> */
.L_x_5:
[----:B------:R-:W-:Y:S01]  /*0a10*/  VOTEU.ANY UP2, P2 ;  /* 0x00000000003f7886 */ /* 0x000fe20001040100 */
[----:B-1----:R-:W-:Y:S01]  /*0a20*/  R2UR UR8, R19 ;  /* 0x00000000130872ca */ /* 0x002fe200000e0000 */
[----:B------:R-:W-:Y:S01]  /*0a30*/  UMOV UR4, 0x40 ;  /* 0x0000004000047882 */ /* 0x000fe20000000000 */
[----:B------:R-:W-:Y:S01]  /*0a40*/  NOP ;  /* 0x0000000000007918 */ /* 0x000fe20000000000 */
[----:B------:R-:W-:Y:S01]  /*0a50*/  ISETP.EQ.AND P0, PT, R4, 0x2, P1 ;  /* 0x000000020400780c */ /* 0x000fe20000f02270 */
[----:B------:R-:W1:Y:S01]  /*0a60*/  @UP2 S2UR UR7, SR_CgaCtaId ;  /* 0x00000000000729c3 */ /* 0x000e620000008800 */
[----:B------:R-:W-:Y:S01]  /*0a70*/  @UP2 UMOV UR6, 0x400 ;  /* 0x0000040000062882 */ /* 0x000fe20000000000 */
[----:B------:R-:W-:-:S04]  /*0a80*/  @UP2 UIADD3 UR4, -UR4, 0x100000, URZ ;  /* 0x0010000004042890 */ /* 0x000fc8000fffe13f */
[----:B------:R-:W-:Y:S02]  /*0a90*/  @UP2 USHF.L.U32 UR5, UR4, 0xb, URZ ;  /* 0x0000000b04052899 */ /* 0x000fe4000800063f */
[----:B------:R-:W-:Y:S01]  /*0aa0*/  @UP2 USHF.L.U32 UR4, UR4, 0x1, URZ ;  /* 0x0000000104042899 */ /* 0x000fe2000800063f */
[----:B------:R-:W-:Y:S01]  /*0ab0*/  ISETP.NE.AND P3, PT, RZ, UR8, PT ;  /* 0x00000008ff007c0c */ /* 0x000fe2000bf65270 */
[----:B-1----:R-:W-:Y:S01]  /*0ac0*/  @UP2 ULEA UR6, UR7, UR6, 0x18 ;  /* 0x0000000607062291 */ /* 0x002fe2000f8ec03f */
[----:B------:R-:W-:Y:S01]  /*0ad0*/  VOTEU.ANY UP2, P2 ;  /* 0x00000000003f7886 */ /* 0x000fe20001040100 */
[----:B------:R-:W-:Y:S01]  /*0ae0*/  ISETP.EQ.AND P2, PT, R4, 0x1, P1 ;  /* 0x000000010400780c */ /* 0x000fe20000f42270 */
[----:B------:R-:W1:Y:S09]  /*0af0*/  FENCE.VIEW.ASYNC.S ;  /* 0x00000000000073c6 */ /* 0x000e720000000000 */
[----:B-1----:R1:W2:Y:S01]  /*0b00*/  @UP2 SYNCS.EXCH.64 URZ, [UR6+0x354b0], UR4 ;  /* 0x0354b004063f25b2 */ /* 0x0022a20008000100 */
[----:B------:R-:W-:Y:S01]  /*0b10*/  NOP ;  /* 0x0000000000007918 */ /* 0x000fe20000000000 */
[----:B--234-:R-:W-:Y:S06]  /*0b20*/  BAR.SYNC.DEFER_BLOCKING 0x0 ;  /* 0x0000000000007b1d */ /* 0x01cfec0000010000 */
[----:B------:R-:W-:Y:S05]  /*0b30*/  @!P3 BRA `(.L_x_6) ;  /* 0x000000840014b947 */ /* 0x000fea0003800000 */
[----:B------:R-:W-:-:S06]  /*0b40*/  UISETP.GT.U32.AND UP0, UPT, UR10, 0x3, UPT ;  /* 0x000000030a00788c */ /* 0x000fcc000bf04070 */
[----:B------:R-:W-:-:S13]  /*0b50*/  PLOP3.LUT P0, PT, PT, PT, UP0, 0x80, 0x0 ;  /* 0x000000000000781c */ /* 0x000fda0003f0f008 */
[----:B-1----:R-:W-:Y:S05]  /*0b60*/  @P0 EXIT ;  /* 0x000000000000094d */ /* 0x002fea0003800000 */
.L_x_7:
[----:B------:R-:W-:-:S08]  /*0b70*/  NOP ;  /* 0x0000000000007918 */ /* 0x000fd00000000000 */
[----:B------:R-:W1:Y:S02]  /*0b80*/  USETMAXREG.TRY_ALLOC.CTAPOOL UP0, 0xf0 ;  /* 0x000000f0000079c8 */ /* 0x000e640008000600 */
[----:B-1----:R-:W-:-:S13]  /*0b90*/  PLOP3.LUT P0, PT, PT, PT, UP0, 0x80, 0x0 ;  /* 0x000000000000781c */ /* 0x002fda0003f0f008 */
[----:B------:R-:W-:Y:S05]  /*0ba0*/  @!P0 BRA `(.L_x_7) ;  /* 0xfffffffc00f08947 */ /* 0x000fea000383ffff */
[----:B------:R-:W-:Y:S02]  /*0bb0*/  ULDC UR4, c[0x0][0xa00] ;  /* 0x0002800000047ab9 */ /* 0x000fe40000000800 */
[----:B------:R-:W-:-:S13]  /*0bc0*/  ISETP.GE.AND P0, PT, R17, UR4, PT ;  /* 0x0000000411007c0c */ /* 0x000fda000bf06270 */
[----:B------:R-:W-:Y:S05]  /*0bd0*/  @P0 EXIT ;  /* 0x000000000000094d */ /* 0x000fea0003800000 */
[----:B------:R-:W-:Y:S01]  /*0be0*/  R2UR UR4, R19 ;  /* 0x00000000130472ca */ /* 0x000fe200000e0000 */
[----:B------:R-:W-:Y:S01]  /*0bf0*/  UMOV UR5, URZ ;  /* 0x0000003f00057c82 */ /* 0x000fe20008000000 */
[----:B------:R-:W-:Y:S01]  /*0c00*/  MOV R23, RZ ;  /* 0x000000ff00177202 */ /* 0x000fe20000000f00 */
[----:B------:R-:W-:Y:S01]  /*0c10*/  UMOV UR47, URZ ;  /* 0x0000003f002f7c82 */ /* 0x000fe20008000000 */
[----:B------:R-:W-:Y:S01]  /*0c20*/  MOV R168, UR5 ;  /* 0x0000000500a87c02 */ /* 0x000fe20008000f00 */
[----:B------:R-:W-:-:S08]  /*0c30*/  UMOV UR45, URZ ;  /* 0x0000003f002d7c82 */ /* 0x000fd00008000000 */
[----:B------:R-:W-:-:S04]  /*0c40*/  UISETP.NE.AND UP0, UPT, UR4, 0x1, UPT ;  /* 0x000000010400788c */ /* 0x000fc8000bf05270 */
[----:B------:R-:W-:-:S06]  /*0c50*/  USEL UR4, URZ, 0x1, UP0 ;  /* 0x000000013f047887 */ /* 0x000fcc0008000000 */
[----:B------:R-:W-:-:S07]  /*0c60*/  MOV R169, UR4 ;  /* 0x0000000400a97c02 */ /* 0x000fce0008000f00 */
.L_x_73:
[----:B------:R-:W-:Y:S01]  /*0c70*/  ULDC UR9, c[0x0][0xa04] ;  /* 0x0002810000097ab9 */ /* 0x000fe20000000800 */
[----:B------:R-:W-:Y:S01]  /*0c80*/  R2UR UR8, R17 ;  /* 0x00000000110872ca */ /* 0x000fe200000e0000 */
[----:B------:R-:W-:Y:S01]  /*0c90*/  UISETP.NE.AND UP0, UPT, UR9, 0x1, UPT ;  /* 0x000000010900788c */ /* 0x000fe2000bf05270 */
[----:B------:R-:W-:Y:S01]  /*0ca0*/  R2UR UR10, R19 ;  /* 0x00000000130a72ca */ /* 0x000fe200000e0000 */
[----:B------:R-:W-:Y:S01]  /*0cb0*/  ULDC UR4, c[0x0][0xa10] ;  /* 0x0002840000047ab9 */ /* 0x000fe20000000800 */
[----:B------:R-:W-:Y:S01]  /*0cc0*/  ULDC UR44, c[0x0][0xa1c] ;  /* 0x00028700002c7ab9 */ /* 0x000fe20000000800 */
[----:B------:R-:W-:-:S07]  /*0cd0*/  UISETP.NE.AND UP1, UPT, UR4, 0x1, UPT ;  /* 0x000000010400788c */ /* 0x000fce000bf25270 */
[----:B------:R-:W-:Y:S01]  /*0ce0*/  @UP0 ULDC.64 UR6, c[0x0][0xa08] ;  /* 0x0002820000060ab9 */ /* 0x000fe20000000a00 */
[----:B------:R-:W-:Y:S01]  /*0cf0*/  UMOV UR11, UR8 ;  /* 0x00000008000b7c82 */ /* 0x000fe20008000000 */
[----:B------:R-:W-:Y:S02]  /*0d00*/  UIMAD.WIDE.U32 UR4, UR8, UR6, URZ ;  /* 0x00000006080472a5 */ /* 0x000fe4000f8e003f */
[----:B------:R-:W-:Y:S02]  /*0d10*/  UISETP.NE.AND UP2, UPT, UR10, 0x1, UPT ;  /* 0x000000010a00788c */ /* 0x000fe4000bf45270 */
[----:B------:R-:W-:Y:S02]  /*0d20*/  @UP0 USHF.R.U32.HI UR11, URZ, UR7, UR5 ;  /* 0x000000073f0b0299 */ /* 0x000fe40008011605 */
[----:B------:R-:W-:Y:S01]  /*0d30*/  UISETP.NE.AND UP0, UPT, UR44, 0x1, UPT ;  /* 0x000000012c00788c */ /* 0x000fe2000bf05270 */
[----:B------:R-:W-:Y:S01]  /*0d40*/  @UP1 ULDC UR4, c[0x0][0xa14] ;  /* 0x0002850000041ab9 */ /* 0x000fe20000000800 */
[----:B------:R-:W-:Y:S01]  /*0d50*/  @UP1 ULDC UR6, c[0x0][0xa18] ;  /* 0x0002860000061ab9 */ /* 0x000fe20000000800 */
[----:B------:R-:W-:Y:S01]  /*0d60*/  UIMAD.WIDE.U32 UR4, UR11, UR4, URZ ;  /* 0x000000040b0472a5 */ /* 0x000fe2000f8e003f */
[----:B------:R-:W-:Y:S01]  /*0d70*/  PLOP3.LUT P0, PT, PT, PT, UP2, 0x80, 0x0 ;  /* 0x000000000000781c */ /* 0x000fe20003f0f028 */
[----:B------:R-:W-:Y:S01]  /*0d80*/  UMOV UR60, UR11 ;  /* 0x0000000b003c7c82 */ /* 0x000fe20008000000 */
[----:B------:R-:W-:Y:S01]  /*0d90*/  IADD3 R0, RZ, -UR11, RZ ;  /* 0x8000000bff007c10 */ /* 0x000fe2000fffe0ff */
[----:B------:R-:W-:Y:S01]  /*0da0*/  @UP1 USHF.R.U32.HI UR60, URZ, UR6, UR5 ;  /* 0x000000063f3c1299 */ /* 0x000fe20008011605 */
[----:B------:R-:W-:-:S03]  /*0db0*/  MOV R170, UR11 ;  /* 0x0000000b00aa7c02 */ /* 0x000fc60008000f00 */
[----:B------:R-:W-:Y:S01]  /*0dc0*/  @UP0 ULDC.64 UR6, c[0x0][0xa20] ;  /* 0x0002880000060ab9 */ /* 0x000fe20000000a00 */
[----:B------:R-:W-:Y:S01]  /*0dd0*/  IMAD R0, R0, UR9, R17 ;  /* 0x0000000900007c24 */ /* 0x000fe2000f8e0211 */
[----:B------:R-:W-:-:S03]  /*0de0*/  UIMAD.WIDE.U32 UR4, UR60, UR6, URZ ;  /* 0x000000063c0472a5 */ /* 0x000fc6000f8e003f */
[----:B------:R-:W-:Y:S01]  /*0df0*/  UMOV UR6, UR60 ;  /* 0x0000003c00067c82 */ /* 0x000fe20008000000 */
[----:B------:R-:W-:Y:S01]  /*0e00*/  @UP0 USHF.R.U32.HI UR6, URZ, UR7, UR5 ;  /* 0x000000073f060299 */ /* 0x000fe20008011605 */
[----:B------:R-:W-:-:S03]  /*0e10*/  R2UR UR61, R0 ;  /* 0x00000000003d72ca */ /* 0x000fc600000e0000 */
[----:B------:R-:W-:-:S04]  /*0e20*/  UIADD3 UR4, -UR6, URZ, URZ ;  /* 0x0000003f06047290 */ /* 0x000fc8000fffe13f */
[----:B------:R-:W-:Y:S01]  /*0e30*/  UIMAD UR44, UR44, UR4, UR60 ;  /* 0x000000042c2c72a4 */ /* 0x000fe2000f8e023c */
[----:B-1-3--:R-:W-:Y:S11]  /*0e40*/  @!P0 BRA `(.L_x_8) ;  /* 0x00000000008c8947 */ /* 0x00aff60003800000 */
[----:B------:R-:W-:-:S13]  /*0e50*/  R2UR UR4, R19 ;  /* 0x00000000130472ca */ /* 0x000fda00000e0000 */
[----:B------:R-:W-:-:S06]  /*0e60*/  UISETP.NE.AND UP0, UPT, UR4, 0x2, UPT ;  /* 0x000000020400788c */ /* 0x000fcc000bf05270 */
[----:B------:R-:W-:-:S13]  /*0e70*/  PLOP3.LUT P1, PT, PT, PT, UP0, 0x80, 0x0 ;  /* 0x000000000000781c */ /* 0x000fda0003f2f008 */
[----:B------:R-:W-:Y:S05]  /*0e80*/  @!P1 BRA `(.L_x_9) ;  /* 0x00000000005c9947 */ /* 0x000fea0003800000 */
[----:B------:R-:W-:-:S13]  /*0e90*/  R2UR UR4, R19 ;  /* 0x00000000130472ca */ /* 0x000fda00000e0000 */
[----:B------:R-:W-:-:S06]  /*0ea0*/  UISETP.NE.AND UP0, UPT, UR4, 0x3, UPT ;  /* 0x000000030400788c */ /* 0x000fcc000bf05270 */
[----:B------:R-:W-:-:S13]  /*0eb0*/  PLOP3.LUT P1, PT, PT, PT, UP0, 0x80, 0x0 ;  /* 0x000000000000781c */ /* 0x000fda0003f2f008 */
[----:B------:R-:W-:Y:S05]  /*0ec0*/  @!P1 BRA `(.L_x_10) ;  /* 0x0000000000309947 */ /* 0x000fea0003800000 */
[----:B------:R-:W-:-:S13]  /*0ed0*/  R2UR UR4, R19 ;  /* 0x00000000130472ca */ /* 0x000fda00000e0000 */
[----:B------:R-:W-:-:S06]  /*0ee0*/  UISETP.NE.AND UP0, UPT, UR4, 0x4, UPT ;  /* 0x000000040400788c */ /* 0x000fcc000bf05270 */
[----:B------:R-:W-:-:S13]  /*0ef0*/  PLOP3.LUT P1, PT, PT, PT, UP0, 0x80, 0x0 ;  /* 0x000000000000781c */ /* 0x000fda0003f2f008 */
[----:B------:R-:W-:Y:S05]  /*0f00*/  @P1 BRA `(.L_x_11) ;  /* 0x0000000000741947 */ /* 0x000fea0003800000 */
[----:B------:R-:W-:Y:S01]  /*0f10*/  R2UR UR5, R168 ;  /* 0x00000000a80572ca */ /* 0x000fe200000e0000 */
[----:B------:R-:W-:Y:S02]  /*0f20*/  UIADD3 UR4, UR47, -0x1, URZ ;  /* 0xffffffff2f047890 */ /* 0x000fe4000fffe03f */
[----:B------:R-:W-:Y:S02]  /*0f30*/  ULOP3.LUT UR47, UR47, 0x1, URZ, 0xc, !UPT ;  /* 0x000000012f2f7892 */ /* 0x000fe4000f8e0c3f */
[----:B------:R-:W-:-:S04]  /*0f40*/  ULOP3.LUT UR4, UR4, 0x2, URZ, 0xc0, !UPT ;  /* 0x0000000204047892 */ /* 0x000fc8000f8ec03f */
[----:B------:R-:W-:-:S04]  /*0f50*/  USHF.R.U32.HI UR4, URZ, 0x1, UR4 ;  /* 0x000000013f047899 */ /* 0x000fc80008011604 */
[----:B------:R-:W-:-:S06]  /*0f60*/  ULOP3.LUT UR5, UR5, UR4, URZ, 0x3c, !UPT ;  /* 0x0000000405057292 */ /* 0x000fcc000f8e3c3f */
[----:B------:R-:W-:Y:S01]  /*0f70*/  MOV R168, UR5 ;  /* 0x0000000500a87c02 */ /* 0x000fe20008000f00 */
[----:B------:R-:W-:Y:S06]  /*0f80*/  BRA `(.L_x_11) ;  /* 0x0000000000547947 */ /* 0x000fec0003800000 */
.L_x_10:
[----:B------:R-:W-:Y:S01]  /*0f90*/  R2UR UR5, R168 ;  /* 0x00000000a80572ca */ /* 0x000fe200000e0000 */
[----:B------:R-:W-:Y:S02]  /*0fa0*/  ULOP3.LUT UP0, URZ, UR47, 0x2, URZ, 0xc0, !UPT ;  /* 0x000000022f3f7892 */ /* 0x000fe4000f80c03f */
[----:B------:R-:W-:Y:S02]  /*0fb0*/  ULOP3.LUT UR47, UR47, 0x1, URZ, 0xc0, !UPT ;  /* 0x000000012f2f7892 */ /* 0x000fe4000f8ec03f */
[----:B------:R-:W-:-:S08]  /*0fc0*/  USEL UR4, URZ, 0x1, UP0 ;  /* 0x000000013f047887 */ /* 0x000fd00008000000 */
[----:B------:R-:W-:-:S06]  /*0fd0*/  ULOP3.LUT UR5, UR5, UR4, URZ, 0x3c, !UPT ;  /* 0x0000000405057292 */ /* 0x000fcc000f8e3c3f */
[----:B------:R-:W-:Y:S01]  /*0fe0*/  MOV R168, UR5 ;  /* 0x0000000500a87c02 */ /* 0x000fe20008000f00 */
[----:B------:R-:W-:Y:S06]  /*0ff0*/  BRA `(.L_x_11) ;  /* 0x0000000000387947 */ /* 0x000fec0003800000 */
.L_x_9:
[----:B------:R-:W-:Y:S01]  /*1000*/  R2UR UR5, R168 ;  /* 0x00000000a80572ca */ /* 0x000fe200000e0000 */
[----:B------:R-:W-:Y:S02]  /*1010*/  UIADD3 UR4, UR47, 0x1, URZ ;  /* 0x000000012f047890 */ /* 0x000fe4000fffe03f */
[----:B------:R-:W-:Y:S02]  /*1020*/  ULOP3.LUT UR47, UR47, 0x1, URZ, 0xc, !UPT ;  /* 0x000000012f2f7892 */ /* 0x000fe4000f8e0c3f */
[----:B------:R-:W-:-:S04]  /*1030*/  UISETP.GT.U32.AND UP0, UPT, UR4, 0x1, UPT ;  /* 0x000000010400788c */ /* 0x000fc8000bf04070 */
[----:B------:R-:W-:-:S04]  /*1040*/  USEL UR4, URZ, 0x1, !UP0 ;  /* 0x000000013f047887 */ /* 0x000fc8000c000000 */
[----:B------:R-:W-:-:S06]  /*1050*/  ULOP3.LUT UR5, UR5, UR4, URZ, 0x3c, !UPT ;  /* 0x0000000405057292 */ /* 0x000fcc000f8e3c3f */
[----:B------:R-:W-:Y:S01]  /*1060*/  MOV R168, UR5 ;  /* 0x0000000500a87c02 */ /* 0x000fe20008000f00 */
[----:B------:R-:W-:Y:S06]  /*1070*/  BRA `(.L_x_11) ;  /* 0x0000000000187947 */ /* 0x000fec0003800000 */
.L_x_8:
[----:B------:R-:W-:Y:S01]  /*1080*/  R2UR UR5, R168 ;  /* 0x00000000a80572ca */ /* 0x000fe200000e0000 */
[----:B------:R-:W-:Y:S02]  /*1090*/  UISETP.GT.U32.AND UP0, UPT, UR47, 0x1, UPT ;  /* 0x000000012f00788c */ /* 0x000fe4000bf04070 */
[----:B------:R-:W-:Y:S02]  /*10a0*/  ULOP3.LUT UR47, UR47, 0x1, URZ, 0xc0, !UPT ;  /* 0x000000012f2f7892 */ /* 0x000fe4000f8ec03f */
[----:B------:R-:W-:-:S08]  /*10b0*/  USEL UR4, URZ, 0x1, !UP0 ;  /* 0x000000013f047887 */ /* 0x000fd0000c000000 */
[----:B------:R-:W-:-:S06]  /*10c0*/  ULOP3.LUT UR5, UR5, UR4, URZ, 0x3c, !UPT ;  /* 0x0000000405057292 */ /* 0x000fcc000f8e3c3f */
[----:B------:R-:W-:-:S07]  /*10d0*/  MOV R168, UR5 ;  /* 0x0000000500a87c02 */ /* 0x000fce0008000f00 */
.L_x_11:
        /* <DEDUP_REMOVED lines=13> */
[----:B------:R-:W-:Y:S01]  /*11b0*/  ULEA UR61, UR61, 0x3, 0x1 ;  /* 0x000000033d3d7891 */ /* 0x000fe2000f8e083f */
[----:B------:R-:W-:Y:S11]  /*11c0*/  BRA `(.L_x_15) ;  /* 0x0000000000147947 */ /* 0x000ff60003800000 */
.L_x_14:
[----:B------:R-:W-:Y:S01]  /*11d0*/  ULEA UR61, UR61, 0x2, 0x1 ;  /* 0x000000023d3d7891 */ /* 0x000fe2000f8e083f */
[----:B------:R-:W-:Y:S11]  /*11e0*/  BRA `(.L_x_15) ;  /* 0x00000000000c7947 */ /* 0x000ff60003800000 */
.L_x_13:
[----:B------:R-:W-:Y:S01]  /*11f0*/  ULEA UR61, UR61, 0x1, 0x1 ;  /* 0x000000013d3d7891 */ /* 0x000fe2000f8e083f */
[----:B------:R-:W-:Y:S11]  /*1200*/  BRA `(.L_x_15) ;  /* 0x0000000000047947 */ /* 0x000ff60003800000 */
.L_x_12:
[----:B------:R-:W-:-:S12]  /*1210*/  USHF.L.U32 UR61, UR61, 0x1, URZ ;  /* 0x000000013d3d7899 */ /* 0x000fd8000800063f */
.L_x_15:
[----:B------:R-:W-:-:S13]  /*1220*/  R2UR UR4, R16 ;  /* 0x00000000100472ca */ /* 0x000fda00000e0000 */
[----:B------:R-:W-:-:S04]  /*1230*/  ULOP3.LUT UR4, UR4, 0x1, URZ, 0xfc, !UPT ;  /* 0x0000000104047892 */ /* 0x000fc8000f8efc3f */
[----:B------:R-:W-:-:S06]  /*1240*/  UISETP.NE.AND UP0, UPT, UR4, 0x3, UPT ;  /* 0x000000030400788c */ /* 0x000fcc000bf05270 */
[----:B------:R-:W-:-:S13]  /*1250*/  PLOP3.LUT P0, PT, PT, PT, UP0, 0x80, 0x0 ;  /* 0x000000000000781c */ /* 0x000fda0003f0f008 */
[----:B------:R-:W-:Y:S05]  /*1260*/  @!P0 BRA `(.L_x_16) ;  /* 0x0000000000048947 */ /* 0x000fea0003800000 */
[----:B------:R-:W-:Y:S01]  /*1270*/  BPT.TRAP 0x1 ;  /* 0x000000040000795c */ /* 0x000fe20000300000 */
.L_x_16:
[----:B------:R-:W1:Y:S01]  /*1280*/  S2UR UR5, SR_CgaCtaId ;  /* 0x00000000000579c3 */ /* 0x000e620000008800 */
[----:B------:R-:W-:Y:S01]  /*1290*/  R2UR UR8, R168 ;  /* 0x00000000a80872ca */ /* 0x000fe200000e0000 */
[----:B------:R-:W-:Y:S01]  /*12a0*/  UMOV UR4, 0x400 ;  /* 0x0000040000047882 */ /* 0x000fe20000000000 */
[----:B------:R-:W-:-:S11]  /*12b0*/  R2UR UR7, R18 ;  /* 0x00000000120772ca */ /* 0x000fd600000e0000 */
[----:B------:R-:W-:-:S04]  /*12c0*/  MOV R0, UR8 ;  /* 0x0000000800007c02 */ /* 0x000fc80008000f00 */
[----:B------:R-:W-:Y:S01]  /*12d0*/  SHF.L.U32 R0, R0, 0x1f, RZ ;  /* 0x0000001f00007819 */ /* 0x000fe200000006ff */
[----:B-1----:R-:W-:Y:S02]  /*12e0*/  ULEA UR4, UR5, UR4, 0x18 ;  /* 0x0000000405047291 */ /* 0x002fe4000f8ec03f */
[----:B------:R-:W-:Y:S02]  /*12f0*/  ULOP3.LUT UR5, UR7, 0x1, URZ, 0xfc, !UPT ;  /* 0x0000000107057892 */ /* 0x000fe4000f8efc3f */
[----:B------:R-:W-:Y:S02]  /*1300*/  ULEA UR6, UR47, UR4, 0x3 ;  /* 0x000000042f067291 */ /* 0x000fe4000f8e183f */
[----:B------:R-:W-:-:S06]  /*1310*/  UISETP.NE.AND UP0, UPT, UR5, 0x3, UPT ;  /* 0x000000030500788c */ /* 0x000fcc000bf05270 */
[----:B------:R-:W-:Y:S01]  /*1320*/  PLOP3.LUT P0, PT, PT, PT, UP0, 0x80, 0x0 ;  /* 0x000000000000781c */ /* 0x000fe20003f0f008 */
[----:B------:R-:W1:Y:S02]  /*1330*/  SYNCS.PHASECHK.TRANS64.TRYWAIT P1, [UR6+0x35450], R0 ;  /* 0x03545000ff0075a7 */ /* 0x000e640008020146 */
[----:B-1----:R-:W-:Y:S10]  /*1340*/  @!P1 BRA `(.L_x_17) ;  /* 0x0000009c00dc9947 */ /* 0x002ff40003800000 */
.L_x_119:
[----:B------:R-:W-:Y:S05]  /*1350*/  @!P0 BRA `(.L_x_18) ;  /* 0x0000000000048947 */ /* 0x000fea0003800000 */
[----:B------:R-:W-:Y:S01]  /*1360*/  BPT.TRAP 0x1 ;  /* 0x000000040000795c */ /* 0x000fe20000300000 */
.L_x_18:
[----:B------:R-:W-:Y:S01]  /*1370*/  ULEA UR41, UR45, UR4, 0x3 ;  /* 0x000000042d297291 */ /* 0x000fe2000f8e183f */
[----:B-1----:R-:W-:Y:S01]  /*1380*/  SHF.L.U32 R0, R23, 0x1f, RZ ;  /* 0x0000001f17007819 */ /* 0x002fe200000006ff */
[----:B------:R-:W-:Y:S01]  /*1390*/  UIADD3 UR40, UR4, 0x35490, URZ ;  /* 0x0003549004287890 */ /* 0x000fe2000fffe03f */
[----:B------:R-:W-:Y:S02]  /*13a0*/  R2UR UR5, R19 ;  /* 0x00000000130572ca */ /* 0x000fe400000e0000 */
[----:B------:R-:W-:-:S04]  /*13b0*/  SHF.L.U32 R3, R169, 0x1f, RZ ;  /* 0x0000001fa9037819 */ /* 0x000fc800000006ff */
[----:B------:R-:W1:Y:S07]  /*13c0*/  SYNCS.PHASECHK.TRANS64.TRYWAIT P1, [UR41+0x35400], R0 ;  /* 0x03540000ff0075a7 */ /* 0x000e6e0008020169 */
[----:B------:R-:W-:Y:S02]  /*13d0*/  ULEA UR42, UR5, 0xfffffff8, 0x3 ;  /* 0xfffffff8052a7891 */ /* 0x000fe4000f8e183f */
[----:B------:R-:W-:Y:S02]  /*13e0*/  ULEA UR5, UR5, UR40, 0x3 ;  /* 0x0000002805057291 */ /* 0x000fe4000f8e183f */
[----:B------:R-:W-:Y:S01]  /*13f0*/  ULOP3.LUT UR42, UR42, 0x8, URZ, 0xc, !UPT ;  /* 0x000000082a2a7892 */ /* 0x000fe2000f8e0c3f */
[----:B-1----:R-:W-:Y:S11]  /*1400*/  @!P1 BRA `(.L_x_19) ;  /* 0x0000009c00c49947 */ /* 0x002ff60003800000 */
.L_x_120:
[----:B------:R-:W2:Y:S02]  /*1410*/  SYNCS.PHASECHK.TRANS64.TRYWAIT P1, [UR5+-0x8], R3 ;  /* 0xfffff803ff0075a7 */ /* 0x000ea40008020145 */
[----:B--2---:R-:W-:Y:S05]  /*1420*/  @!P1 BRA `(.L_x_20) ;  /* 0x0000009c00d49947 */ /* 0x004fea0003800000 */
.L_x_121:
[----:B------:R-:W-:Y:S01]  /*1430*/  UIADD3 UR6, UR4, 0xe000, URZ ;  /* 0x0000e00004067890 */ /* 0x000fe2000fffe03f */
[----:B------:R-:W-:Y:S01]  /*1440*/  WARPGROUP.ARRIVE ;  /* 0x00000000000079c5 */ /* 0x000fe20000000000 */
[----:B------:R-:W-:Y:S02]  /*1450*/  USHF.R.U32.HI UR5, URZ, 0x4, UR4 ;  /* 0x000000043f057899 */ /* 0x000fe40008011604 */
[----:B------:R-:W-:Y:S02]  /*1460*/  USHF.R.U32.HI UR7, URZ, 0x4, UR6 ;  /* 0x000000043f077899 */ /* 0x000fe40008011606 */
[----:B------:R-:W-:Y:S02]  /*1470*/  ULOP3.LUT UR6, UR5, 0x3fff, URZ, 0xc0, !UPT ;  /* 0x00003fff05067892 */ /* 0x000fe4000f8ec03f */
[----:B------:R-:W-:Y:S02]  /*1480*/  ULOP3.LUT UR5, UR7, 0x3fff, URZ, 0xc0, !UPT ;  /* 0x00003fff07057892 */ /* 0x000fe4000f8ec03f */
[----:B------:R-:W-:-:S02]  /*1490*/  ULOP3.LUT UR6, UR6, 0x10000, URZ, 0xfc, !UPT ;  /* 0x0001000006067892 */ /* 0x000fc4000f8efc3f */
[----:B------:R-:W-:Y:S02]  /*14a0*/  ULOP3.LUT UR46, UR5, 0x10000, URZ, 0xfc, !UPT ;  /* 0x00010000052e7892 */ /* 0x000fe4000f8efc3f */
[----:B------:R-:W-:Y:S02]  /*14b0*/  UIMAD UR7, UR47, 0x700, UR6 ;  /* 0x000007002f0778a4 */ /* 0x000fe4000f8e0206 */
[----:B------:R-:W-:Y:S01]  /*14c0*/  UIMAD UR6, UR45, 0x700, UR46 ;  /* 0x000007002d0678a4 */ /* 0x000fe2000f8e022e */
[----:B------:R-:W-:Y:S01]  /*14d0*/  UMOV UR9, 0x80000020 ;  /* 0x8000002000097882 */ /* 0x000fe20000000000 */
[----:B------:R-:W-:Y:S01]  /*14e0*/  UMOV UR11, 0x80000020 ;  /* 0x80000020000b7882 */ /* 0x000fe20000000000 */
[----:B------:R-:W-:Y:S02]  /*14f0*/  IMAD.U32 R7, RZ, RZ, UR9 ;  /* 0x00000009ff077e24 */ /* 0x000fe4000f8e00ff */
[----:B------:R-:W-:Y:S01]  /*1500*/  UMOV UR8, UR7 ;  /* 0x0000000700087c82 */ /* 0x000fe20008000000 */
[----:B------:R-:W-:Y:S01]  /*1510*/  UMOV UR13, 0x80000020 ;  /* 0x80000020000d7882 */ /* 0x000fe20000000000 */
[----:B------:R-:W-:Y:S01]  /*1520*/  UMOV UR10, UR6 ;  /* 0x00000006000a7c82 */ /* 0x000fe20008000000 */
[----:B------:R-:W-:Y:S01]  /*1530*/  MOV R6, UR8 ;  /* 0x0000000800067c02 */ /* 0x000fe20008000f00 */
[----:B------:R-:W-:Y:S01]  /*1540*/  HGMMA.64x64x16.F32 R24, gdesc[UR8], RZ, !UPT, gsb0 ;  /* 0x00e00000081879f0 */ /* 0x000fe2000c0008ff */
[----:B------:R-:W-:Y:S01]  /*1550*/  UIADD3 UR8, UR7, 0x2, URZ ;  /* 0x0000000207087890 */ /* 0x000fe2000fffe03f */
[----:B------:R-:W-:Y:S01]  /*1560*/  MOV R9, UR13 ;  /* 0x0000000d00097c02 */ /* 0x000fe20008000f00 */
[----:B------:R-:W-:Y:S01]  /*1570*/  UIADD3 UR9, UR6, 0x2, URZ ;  /* 0x0000000206097890 */ /* 0x000fe2000fffe03f */
[----:B------:R-:W-:Y:S01]  /*1580*/  UMOV UR15, 0x80000020 ;  /* 0x80000020000f7882 */ /* 0x000fe20000000000 */
[----:B------:R-:W-:-:S03]  /*1590*/  UIADD3 UR56, UR7, 0x102, URZ ;  /* 0x0000010207387890 */ /* 0x000fc6000fffe03f */
[----:B------:R-:W-:Y:S01]  /*15a0*/  UMOV UR12, UR8 ;  /* 0x00000008000c7c82 */ /* 0x000fe20008000000 */
[----:B------:R-:W-:Y:S01]  /*15b0*/  UIADD3 UR8, UR7, 0x100, URZ ;  /* 0x0000010007087890 */ /* 0x000fe2000fffe03f */
[----:B------:R-:W-:Y:S01]  /*15c0*/  MOV R8, UR12 ;  /* 0x0000000c00087c02 */ /* 0x000fe20008000f00 */
[----:B------:R-:W-:Y:S01]  /*15d0*/  UMOV UR14, UR9 ;  /* 0x00000009000e7c82 */ /* 0x000fe20008000000 */
[----:B------:R-:W-:Y:S02]  /*15e0*/  UIADD3 UR9, UR6, 0x100, URZ ;  /* 0x0000010006097890 */ /* 0x000fe4000fffe03f */
[----:B------:R-:W-:Y:S01]  /*15f0*/  UIADD3 UR58, UR6, 0x102, URZ ;  /* 0x00000102063a7890 */ /* 0x000fe2000fffe03f */
[----:B------:R-:W-:Y:S01]  /*1600*/  UMOV UR57, 0x80000020 ;  /* 0x8000002000397882 */ /* 0x000fe20000000000 */
[----:B------:R-:W-:Y:S01]  /*1610*/  UMOV UR59, 0x80000020 ;  /* 0x80000020003b7882 */ /* 0x000fe20000000000 */
[----:B------:R-:W-:Y:S02]  /*1620*/  UIADD3 UR52, UR7, 0x200, URZ ;  /* 0x0000020007347890 */ /* 0x000fe4000fffe03f */
[----:B------:R-:W-:Y:S01]  /*1630*/  UIADD3 UR54, UR6, 0x200, URZ ;  /* 0x0000020006367890 */ /* 0x000fe2000fffe03f */
[----:B------:R-:W-:Y:S01]  /*1640*/  UMOV UR53, 0x80000020 ;  /* 0x8000002000357882 */ /* 0x000fe20000000000 */
[----:B------:R-:W-:Y:S01]  /*1650*/  UMOV UR55, 0x80000020 ;  /* 0x8000002000377882 */ /* 0x000fe20000000000 */
[----:B------:R-:W-:Y:S01]  /*1660*/  UIADD3 UR10, UR6, 0x202, URZ ;  /* 0x00000202060a7890 */ /* 0x000fe2000fffe03f */
[----:B------:R-:W-:Y:S01]  /*1670*/  UMOV UR11, 0x80000020 ;  /* 0x80000020000b7882 */ /* 0x000fe20000000000 */
[----:B------:R-:W-:-:S02]  /*1680*/  UIADD3 UR16, UR7, 0x302, URZ ;  /* 0x0000030207107890 */ /* 0x000fc4000fffe03f */
[----:B------:R-:W-:Y:S01]  /*1690*/  UIADD3 UR18, UR6, 0x302, URZ ;  /* 0x0000030206127890 */ /* 0x000fe2000fffe03f */
[----:B------:R-:W-:Y:S01]  /*16a0*/  UMOV UR17, 0x80000020 ;  /* 0x8000002000117882 */ /* 0x000fe20000000000 */
[----:B------:R-:W-:Y:S01]  /*16b0*/  UMOV UR19, 0x80000020 ;  /* 0x8000002000137882 */ /* 0x000fe20000000000 */
        /* <DEDUP_REMOVED lines=24> */
[----:B------:R-:W-:Y:S02]  /*1840*/  WARPGROUP.DEPBAR.LE gsb0, 0x0 ;  /* 0x00008000000079c5 */ /* 0x000fe40000010000 */
[----:B------:R-:W-:-:S06]  /*1850*/  WARPGROUP.ARRIVE ;  /* 0x00000000000079c5 */ /* 0x000fcc0000000000 */
[----:B------:R-:W-:Y:S01]  /*1860*/  HGMMA.64x64x16.F32 R24, gdesc[UR12], R24, gsb0 ;  /* 0x00e000000c1879f0 */ /* 0x000fe20008000818 */
[----:B------:R-:W-:Y:S01]  /*1870*/  UMOV UR12, UR8 ;  /* 0x00000008000c7c82 */ /* 0x000fe20008000000 */
[----:B------:R-:W-:Y:S01]  /*1880*/  UMOV UR13, 0x80000020 ;  /* 0x80000020000d7882 */ /* 0x000fe20000000000 */
[----:B------:R-:W-:Y:S01]  /*1890*/  UMOV UR14, UR9 ;  /* 0x00000009000e7c82 */ /* 0x000fe20008000000 */
[----:B------:R-:W-:Y:S01]  /*18a0*/  UMOV UR15, 0x80000020 ;  /* 0x80000020000f7882 */ /* 0x000fe20000000000 */
[----:B------:R-:W-:Y:S01]  /*18b0*/  UIADD3 UR8, UR7, 0x202, URZ ;  /* 0x0000020207087890 */ /* 0x000fe2000fffe03f */
[----:B------:R-:W-:Y:S01]  /*18c0*/  MOV R10, UR12 ;  /* 0x0000000c000a7c02 */ /* 0x000fe20008000f00 */
[----:B------:R-:W-:Y:S01]  /*18d0*/  UMOV UR9, 0x80000020 ;  /* 0x8000002000097882 */ /* 0x000fe20000000000 */
[----:B------:R-:W-:Y:S01]  /*18e0*/  MOV R11, UR13 ;  /* 0x0000000d000b7c02 */ /* 0x000fe20008000f00 */
[----:B------:R-:W-:Y:S02]  /*18f0*/  WARPGROUP.DEPBAR.LE gsb0, 0x0 ;  /* 0x00008000000079c5 */ /* 0x000fe40000010000 */
[----:B------:R-:W-:-:S06]  /*1900*/  WARPGROUP.ARRIVE ;  /* 0x00000000000079c5 */ /* 0x000fcc0000000000 */
[----:B------:R-:W-:Y:S01]  /*1910*/  HGMMA.64x64x16.F32 R24, gdesc[UR12], R24, gsb0 ;  /* 0x00e000000c1879f0 */ /* 0x000fe20008000818 */
[----:B------:R-:W-:Y:S02]  /*1920*/  UIADD3 UR12, UR7, 0x300, URZ ;  /* 0x00000300070c7890 */ /* 0x000fe4000fffe03f */
[----:B------:R-:W-:Y:S01]  /*1930*/  UIADD3 UR14, UR6, 0x300, URZ ;  /* 0x00000300060e7890 */ /* 0x000fe2000fffe03f */
[----:B------:R-:W-:Y:S01]  /*1940*/  UMOV UR13, 0x80000020 ;  /* 0x80000020000d7882 */ /* 0x000fe20000000000 */
[----:B------:R-:W-:Y:S01]  /*1950*/  UMOV UR15, 0x80000020 ;  /* 0x80000020000f7882 */ /* 0x000fe20000000000 */
[----:B------:R-:W-:Y:S01]  /*1960*/  ULDC UR6, c[0x0][0x604] ;  /* 0x0001810000067ab9 */ /* 0x000fe20000000800 */
[----:B------:R-:W-:Y:S02]  /*1970*/  WARPGROUP.DEPBAR.LE gsb0, 0x0 ;  /* 0x00008000000079c5 */ /* 0x000fe40000010000 */
[----:B------:R-:W-:-:S06]  /*1980*/  WARPGROUP.ARRIVE ;  /* 0x00000000000079c5 */ /* 0x000fcc0000000000 */
[----:B------:R-:W-:Y:S03]  /*1990*/  HGMMA.64x64x16.F32 R24, gdesc[UR56], R24, gsb0 ;  /* 0x00e00000381879f0 */ /* 0x000fe60008000818 */
        /* <DEDUP_REMOVED lines=31> */
[----:B-1----:R-:W-:-:S04]  /*1b90*/  FMNMX R3, R24, R25, !PT ;  /* 0x0000001918037209 */ /* 0x002fc80007800000 */
[----:B------:R-:W-:-:S04]  /*1ba0*/  FMNMX R0, R28, R3, !PT ;  /* 0x000000031c007209 */ /* 0x000fc80007800000 */
        /* <DEDUP_REMOVED lines=12> */
[----:B------:R-:W-:-:S05]  /*1c70*/  FMNMX R4, R53, R0, !PT ;  /* 0x0000000035047209 */ /* 0x000fca0007800000 */
[----:B------:R-:W1:Y:S02]  /*1c80*/  SHFL.BFLY PT, R3, R4, 0x1, 0x1f ;  /* 0x0c201f0004037f89 */ /* 0x000e6400000e0000 */
[----:B-1----:R-:W-:Y:S02]  /*1c90*/  FMNMX R12, R4, R3, !PT ;  /* 0x00000003040c7209 */ /* 0x002fe40007800000 */
[----:B------:R-:W-:-:S03]  /*1ca0*/  FMNMX R3, R26, R27, !PT ;  /* 0x0000001b1a037209 */ /* 0x000fc60007800000 */
[----:B------:R-:W1:Y:S01]  /*1cb0*/  SHFL.BFLY PT, R5, R12, 0x2, 0x1f ;  /* 0x0c401f000c057f89 */ /* 0x000e6200000e0000 */
[----:B------:R-:W-:-:S04]  /*1cc0*/  FMNMX R0, R30, R3, !PT ;  /* 0x000000031e007209 */ /* 0x000fc80007800000 */
[----:B------:R-:W-:-:S04]  /*1cd0*/  FMNMX R3, R31, R0, !PT ;  /* 0x000000001f037209 */ /* 0x000fc80007800000 */
[----:B------:R-:W-:-:S04]  /*1ce0*/  FMNMX R0, R34, R3, !PT ;  /* 0x0000000322007209 */ /* 0x000fc80007800000 */
[----:B------:R-:W-:-:S04]  /*1cf0*/  FMNMX R3, R35, R0, !PT ;  /* 0x0000000023037209 */ /* 0x000fc80007800000 */
[----:B------:R-:W-:-:S04]  /*1d00*/  FMNMX R0, R38, R3, !PT ;  /* 0x0000000326007209 */ /* 0x000fc80007800000 */
[----:B------:R-:W-:Y:S02]  /*1d10*/  FMNMX R3, R39, R0, !PT ;  /* 0x0000000027037209 */ /* 0x000fe40007800000 */
[----:B-1----:R-:W-:Y:S02]  /*1d20*/  FMNMX R5, R12, R5, !PT ;  /* 0x000000050c057209 */ /* 0x002fe40007800000 */
[----:B------:R-:W-:Y:S02]  /*1d30*/  FMNMX R0, R42, R3, !PT ;  /* 0x000000032a007209 */ /* 0x000fe40007800000 */
[----:B------:R-:W-:Y:S02]  /*1d40*/  FSETP.NEU.AND P1, PT, R5, -INF , PT ;  /* 0xff8000000500780b */ /* 0x000fe40003f2d000 */
[----:B------:R-:W-:Y:S02]  /*1d50*/  FMNMX R3, R43, R0, !PT ;  /* 0x000000002b037209 */ /* 0x000fe40007800000 */
[----:B------:R-:W-:-:S02]  /*1d60*/  FSEL R4, R5, RZ, P1 ;  /* 0x000000ff05047208 */ /* 0x000fc40000800000 */
[----:B------:R-:W-:-:S03]  /*1d70*/  FMNMX R0, R46, R3, !PT ;  /* 0x000000032e007209 */ /* 0x000fc60007800000 */
[----:B------:R-:W-:Y:S01]  /*1d80*/  FMUL R12, R4, UR6 ;  /* 0x00000006040c7c20 */ /* 0x000fe20008400000 */
[----:B------:R-:W-:-:S03]  /*1d90*/  FMNMX R3, R47, R0, !PT ;  /* 0x000000002f037209 */ /* 0x000fc60007800000 */
[--C-:B------:R-:W-:Y:S01]  /*1da0*/  FFMA R24, R24, UR6, -R12.reuse ;  /* 0x0000000618187c23 */ /* 0x100fe2000800080c */
[----:B------:R-:W-:Y:S01]  /*1db0*/  FMNMX R0, R50, R3, !PT ;  /* 0x0000000332007209 */ /* 0x000fe20007800000 */
[--C-:B------:R-:W-:Y:S01]  /*1dc0*/  FFMA R25, R25, UR6, -R12.reuse ;  /* 0x0000000619197c23 */ /* 0x100fe2000800080c */
[--C-:B------:R-:W-:Y:S01]  /*1dd0*/  FFMA R36, R36, UR6, -R12.reuse ;  /* 0x0000000624247c23 */ /* 0x100fe2000800080c */
[--C-:B------:R-:W-:Y:S01]  /*1de0*/  FFMA R29, R29, UR6, -R12.reuse ;  /* 0x000000061d1d7c23 */ /* 0x100fe2000800080c */
[----:B------:R-:W-:Y:S01]  /*1df0*/  FSETP.GEU.AND P5, PT, R24, -126, PT ;  /* 0xc2fc00001800780b */ /* 0x000fe20003fae000 */
[--C-:B------:R-:W-:Y:S01]  /*1e00*/  FFMA R33, R33, UR6, -R12.reuse ;  /* 0x0000000621217c23 */ /* 0x100fe2000800080c */
[----:B------:R-:W-:Y:S01]  /*1e10*/  FMNMX R3, R51, R0, !PT ;  /* 0x0000000033037209 */ /* 0x000fe20007800000 */
        /* <DEDUP_REMOVED lines=10> */
[----:B------:R-:W-:Y:S01]  /*1ec0*/  @!P5 FMUL R24, R24, 0.5 ;  /* 0x3f0000001818d820 */ /* 0x000fe20000400000 */
[----:B------:R-:W-:Y:S01]  /*1ed0*/  FSETP.GEU.AND P3, PT, R28, -126, PT ;  /* 0xc2fc00001c00780b */ /* 0x000fe20003f6e000 */
[----:B------:R-:W1:Y:S01]  /*1ee0*/  SHFL.BFLY PT, R3, R0, 0x1, 0x1f ;  /* 0x0c201f0000037f89 */ /* 0x000e6200000e0000 */
[----:B------:R-:W-:Y:S01]  /*1ef0*/  FSETP.GEU.AND P1, PT, R32, -126, PT ;  /* 0xc2fc00002000780b */ /* 0x000fe20003f2e000 */
[----:B------:R-:W-:Y:S01]  /*1f00*/  @!P6 FMUL R25, R25, 0.5 ;  /* 0x3f0000001919e820 */ /* 0x000fe20000400000 */
[--C-:B------:R-:W-:Y:S01]  /*1f10*/  FFMA R49, R49, UR6, -R12.reuse ;  /* 0x0000000631317c23 */ /* 0x100fe2000800080c */
[----:B------:R-:W2:Y:S01]  /*1f20*/  MUFU.EX2 R24, R24 ;  /* 0x0000001800187308 */ /* 0x000ea20000000800 */
[--C-:B------:R-:W-:Y:S01]  /*1f30*/  FFMA R40, R40, UR6, -R12.reuse ;  /* 0x0000000628287c23 */ /* 0x100fe2000800080c */
[----:B------:R-:W-:Y:S01]  /*1f40*/  @!P2 FMUL R29, R29, 0.5 ;  /* 0x3f0000001d1da820 */ /* 0x000fe20000400000 */
[--C-:B------:R-:W-:Y:S01]  /*1f50*/  FFMA R44, R44, UR6, -R12.reuse ;  /* 0x000000062c2c7c23 */ /* 0x100fe2000800080c */
[--C-:B------:R-:W-:Y:S01]  /*1f60*/  FFMA R48, R48, UR6, -R12.reuse ;  /* 0x0000000630307c23 */ /* 0x100fe2000800080c */
[--C-:B------:R-:W-:Y:S01]  /*1f70*/  FFMA R52, R52, UR6, -R12.reuse ;  /* 0x0000000634347c23 */ /* 0x100fe2000800080c */
[----:B------:R-:W-:Y:S01]  /*1f80*/  @!P4 FMUL R33, R33, 0.5 ;  /* 0x3f0000002121c820 */ /* 0x000fe20000400000 */
[----:B------:R-:W-:Y:S01]  /*1f90*/  FFMA R53, R53, UR6, -R12 ;  /* 0x0000000635357c23 */ /* 0x000fe2000800080c */
[----:B------:R-:W3:Y:S01]  /*1fa0*/  MUFU.EX2 R25, R25 ;  /* 0x0000001900197308 */ /* 0x000ee20000000800 */
[----:B------:R-:W-:Y:S01]  /*1fb0*/  @!P3 FMUL R28, R28, 0.5 ;  /* 0x3f0000001c1cb820 */ /* 0x000fe20000400000 */
[----:B------:R-:W-:-:S06]  /*1fc0*/  @!P1 FMUL R32, R32, 0.5 ;  /* 0x3f00000020209820 */ /* 0x000fcc0000400000 */
[----:B------:R-:W4:Y:S01]  /*1fd0*/  MUFU.EX2 R29, R29 ;  /* 0x0000001d001d7308 */ /* 0x000f220000000800 */
[----:B--2---:R-:W-:Y:S01]  /*1fe0*/  @!P5 FMUL R24, R24, R24 ;  /* 0x000000181818d220 */ /* 0x004fe20000400000 */
[----:B------:R-:W-:Y:S02]  /*1ff0*/  FSETP.GEU.AND P5, PT, R36, -126, PT ;  /* 0xc2fc00002400780b */ /* 0x000fe40003fae000 */
[----:B-1----:R-:W-:-:S04]  /*2000*/  FMNMX R3, R0, R3, !PT ;  /* 0x0000000300037209 */ /* 0x002fc80007800000 */
[----:B------:R-:W1:Y:S01]  /*2010*/  MUFU.EX2 R33, R33 ;  /* 0x0000002100217308 */ /* 0x000e620000000800 */
[----:B---3--:R-:W-:Y:S01]  /*2020*/  @!P6 FMUL R25, R25, R25 ;  /* 0x000000191919e220 */ /* 0x008fe20000400000 */
[----:B------:R-:W-:Y:S01]  /*2030*/  FSETP.GEU.AND P6, PT, R37, -126, PT ;  /* 0xc2fc00002500780b */ /* 0x000fe20003fce000 */
[----:B------:R-:W2:Y:S04]  /*2040*/  SHFL.BFLY PT, R4, R3, 0x2, 0x1f ;  /* 0x0c401f0003047f89 */ /* 0x000ea800000e0000 */
[----:B------:R-:W-:Y:S01]  /*2050*/  @!P5 FMUL R36, R36, 0.5 ;  /* 0x3f0000002424d820 */ /* 0x000fe20000400000 */
[----:B------:R-:W3:Y:S01]  /*2060*/  MUFU.EX2 R28, R28 ;  /* 0x0000001c001c7308 */ /* 0x000ee20000000800 */
[----:B----4-:R-:W-:Y:S01]  /*2070*/  @!P2 FMUL R29, R29, R29 ;  /* 0x0000001d1d1da220 */ /* 0x010fe20000400000 */
[----:B------:R-:W-:-:S05]  /*2080*/  FSETP.GEU.AND P2, PT, R41, -126, PT ;  /* 0xc2fc00002900780b */ /* 0x000fca0003f4e000 */
[----:B------:R-:W-:Y:S01]  /*2090*/  @!P6 FMUL R37, R37, 0.5 ;  /* 0x3f0000002525e820 */ /* 0x000fe20000400000 */
[----:B------:R-:W4:Y:S01]  /*20a0*/  MUFU.EX2 R36, R36 ;  /* 0x0000002400247308 */ /* 0x000f220000000800 */
[----:B-1----:R-:W-:Y:S01]  /*20b0*/  @!P4 FMUL R33, R33, R33 ;  /* 0x000000212121c220 */ /* 0x002fe20000400000 */
[----:B------:R-:W-:-:S05]  /*20c0*/  FSETP.GEU.AND P4, PT, R45, -126, PT ;  /* 0xc2fc00002d00780b */ /* 0x000fca0003f8e000 */
[----:B------:R-:W-:Y:S01]  /*20d0*/  @!P2 FMUL R41, R41, 0.5 ;  /* 0x3f0000002929a820 */ /* 0x000fe20000400000 */
[----:B------:R-:W1:Y:S01]  /*20e0*/  MUFU.EX2 R32, R32 ;  /* 0x0000002000207308 */ /* 0x000e620000000800 */
[----:B---3--:R-:W-:Y:S01]  /*20f0*/  @!P3 FMUL R28, R28, R28 ;  /* 0x0000001c1c1cb220 */ /* 0x008fe20000400000 */
[----:B------:R-:W-:Y:S02]  /*2100*/  FSETP.GEU.AND P3, PT, R40, -126, PT ;  /* 0xc2fc00002800780b */ /* 0x000fe40003f6e000 */
[----:B--2---:R-:W-:-:S03]  /*2110*/  FMNMX R4, R3, R4, !PT ;  /* 0x0000000403047209 */ /* 0x004fc60007800000 */
[----:B------:R-:W-:Y:S01]  /*2120*/  @!P4 FMUL R45, R45, 0.5 ;  /* 0x3f0000002d2dc820 */ /* 0x000fe20000400000 */
[----:B------:R-:W2:Y:S01]  /*2130*/  MUFU.EX2 R37, R37 ;  /* 0x0000002500257308 */ /* 0x000ea20000000800 */
[----:B----4-:R-:W-:Y:S01]  /*2140*/  @!P5 FMUL R36, R36, R36 ;  /* 0x000000242424d220 */ /* 0x010fe20000400000 */
[----:B------:R-:W-:-:S04]  /*2150*/  FSETP.NEU.AND P5, PT, R4, -INF , PT ;  /* 0xff8000000400780b */ /* 0x000fc80003fad000 */
[----:B------:R-:W-:Y:S01]  /*2160*/  FSEL R0, R4, RZ, P5 ;  /* 0x000000ff04007208 */ /* 0x000fe20002800000 */
[----:B------:R-:W-:Y:S01]  /*2170*/  @!P3 FMUL R40, R40, 0.5 ;  /* 0x3f0000002828b820 */ /* 0x000fe20000400000 */
[----:B------:R-:W-:Y:S01]  /*2180*/  FSETP.GEU.AND P5, PT, R49, -126, PT ;  /* 0xc2fc00003100780b */ /* 0x000fe20003fae000 */
[----:B-1----:R-:W-:Y:S01]  /*2190*/  @!P1 FMUL R32, R32, R32 ;  /* 0x0000002020209220 */ /* 0x002fe20000400000 */
[----:B------:R-:W-:Y:S01]  /*21a0*/  FSETP.GEU.AND P1, PT, R44, -126, PT ;  /* 0xc2fc00002c00780b */ /* 0x000fe20003f2e000 */
[----:B------:R1:W3:Y:S01]  /*21b0*/  MUFU.EX2 R14, R41 ;  /* 0x00000029000e7308 */ /* 0x0002e20000000800 */
[----:B------:R-:W-:-:S04]  /*21c0*/  FMUL R0, R0, UR6 ;  /* 0x0000000600007c20 */ /* 0x000fc80008400000 */
[--C-:B------:R-:W-:Y:S01]  /*21d0*/  FFMA R3, R27, UR6, -R0.reuse ;  /* 0x000000061b037c23 */ /* 0x100fe20008000800 */
[----:B--2---:R-:W-:Y:S01]  /*21e0*/  @!P6 FMUL R37, R37, R37 ;  /* 0x000000252525e220 */ /* 0x004fe20000400000 */
[----:B------:R-:W-:Y:S01]  /*21f0*/  FSETP.GEU.AND P6, PT, R48, -126, PT ;  /* 0xc2fc00003000780b */ /* 0x000fe20003fce000 */
[----:B------:R2:W4:Y:S01]  /*2200*/  MUFU.EX2 R20, R45 ;  /* 0x0000002d00147308 */ /* 0x0005220000000800 */
[--C-:B-1----:R-:W-:Y:S01]  /*2210*/  FFMA R41, R31, UR6, -R0.reuse ;  /* 0x000000061f297c23 */ /* 0x102fe20008000800 */
[----:B------:R-:W-:Y:S01]  /*2220*/  @!P5 FMUL R49, R49, 0.5 ;  /* 0x3f0000003131d820 */ /* 0x000fe20000400000 */
[--C-:B------:R-:W-:Y:S01]  /*2230*/  FFMA R26, R26, UR6, -R0.reuse ;  /* 0x000000061a1a7c23 */ /* 0x100fe20008000800 */
[----:B------:R-:W-:Y:S01]  /*2240*/  @!P1 FMUL R44, R44, 0.5 ;  /* 0x3f0000002c2c9820 */ /* 0x000fe20000400000 */
[--C-:B------:R-:W-:Y:S01]  /*2250*/  FFMA R30, R30, UR6, -R0.reuse ;  /* 0x000000061e1e7c23 */ /* 0x100fe20008000800 */
[--C-:B------:R-:W-:Y:S01]  /*2260*/  FFMA R43, R43, UR6, -R0.reuse ;  /* 0x000000062b2b7c23 */ /* 0x100fe20008000800 */
[--C-:B------:R-:W-:Y:S01]  /*2270*/  FFMA R34, R34, UR6, -R0.reuse ;  /* 0x0000000622227c23 */ /* 0x100fe20008000800 */
[----:B------:R-:W1:Y:S01]  /*2280*/  MUFU.EX2 R12, R49 ;  /* 0x00000031000c7308 */ /* 0x000e620000000800 */
[----:B---3--:R-:W-:Y:S01]  /*2290*/  @!P2 FMUL R14, R14, R14 ;  /* 0x0000000e0e0ea220 */ /* 0x008fe20000400000 */
[----:B------:R-:W-:Y:S01]  /*22a0*/  FSETP.GEU.AND P2, PT, R53, -126, PT ;  /* 0xc2fc00003500780b */ /* 0x000fe20003f4e000 */
[--C-:B--2---:R-:W-:Y:S01]  /*22b0*/  FFMA R45, R35, UR6, -R0.reuse ;  /* 0x00000006232d7c23 */ /* 0x104fe20008000800 */
[----:B------:R-:W-:Y:S01]  /*22c0*/  @!P6 FMUL R48, R48, 0.5 ;  /* 0x3f0000003030e820 */ /* 0x000fe20000400000 */
[--C-:B------:R-:W-:Y:S01]  /*22d0*/  FFMA R38, R38, UR6, -R0.reuse ;  /* 0x0000000626267c23 */ /* 0x100fe20008000800 */
[--C-:B------:R-:W-:Y:S01]  /*22e0*/  FFMA R47, R47, UR6, -R0.reuse ;  /* 0x000000062f2f7c23 */ /* 0x100fe20008000800 */
[----:B------:R-:W-:Y:S01]  /*22f0*/  FFMA R51, R51, UR6, -R0 ;  /* 0x0000000633337c23 */ /* 0x000fe20008000800 */
[----:B------:R-:W2:Y:S01]  /*2300*/  MUFU.EX2 R13, R40 ;  /* 0x00000028000d7308 */ /* 0x000ea20000000800 */
[----:B----4-:R-:W-:Y:S01]  /*2310*/  @!P4 FMUL R20, R20, R20 ;  /* 0x000000141414c220 */ /* 0x010fe20000400000 */
[----:B------:R-:W-:-:S05]  /*2320*/  FSETP.GEU.AND P4, PT, R3, -126, PT ;  /* 0xc2fc00000300780b */ /* 0x000fca0003f8e000 */
[----:B------:R-:W-:Y:S01]  /*2330*/  @!P2 FMUL R53, R53, 0.5 ;  /* 0x3f0000003535a820 */ /* 0x000fe20000400000 */
[----:B------:R-:W3:Y:S01]  /*2340*/  MUFU.EX2 R15, R44 ;  /* 0x0000002c000f7308 */ /* 0x000ee20000000800 */
[----:B-1----:R-:W-:Y:S01]  /*2350*/  @!P5 FMUL R12, R12, R12 ;  /* 0x0000000c0c0cd220 */ /* 0x002fe20000400000 */
[----:B------:R-:W-:-:S05]  /*2360*/  FSETP.GEU.AND P5, PT, R41, -126, PT ;  /* 0xc2fc00002900780b */ /* 0x000fca0003fae000 */
[----:B------:R-:W-:Y:S01]  /*2370*/  @!P4 FMUL R3, R3, 0.5 ;  /* 0x3f0000000303c820 */ /* 0x000fe20000400000 */
[----:B------:R-:W1:Y:S01]  /*2380*/  MUFU.EX2 R21, R48 ;  /* 0x0000003000157308 */ /* 0x000e620000000800 */
[----:B--2---:R-:W-:Y:S01]  /*2390*/  @!P3 FMUL R13, R13, R13 ;  /* 0x0000000d0d0db220 */ /* 0x004fe20000400000 */
[----:B------:R-:W-:-:S05]  /*23a0*/  FSETP.GEU.AND P3, PT, R52, -126, PT ;  /* 0xc2fc00003400780b */ /* 0x000fca0003f6e000 */
[----:B------:R-:W-:Y:S01]  /*23b0*/  @!P5 FMUL R41, R41, 0.5 ;  /* 0x3f0000002929d820 */ /* 0x000fe20000400000 */
[----:B------:R2:W4:Y:S01]  /*23c0*/  MUFU.EX2 R40, R53 ;  /* 0x0000003500287308 */ /* 0x0005220000000800 */
[----:B---3--:R-:W-:Y:S01]  /*23d0*/  @!P1 FMUL R15, R15, R15 ;  /* 0x0000000f0f0f9220 */ /* 0x008fe20000400000 */
[----:B------:R-:W-:-:S05]  /*23e0*/  FSETP.GEU.AND P1, PT, R26, -126, PT ;  /* 0xc2fc00001a00780b */ /* 0x000fca0003f2e000 */
[----:B------:R-:W-:Y:S01]  /*23f0*/  @!P3 FMUL R52, R52, 0.5 ;  /* 0x3f0000003434b820 */ /* 0x000fe20000400000 */
[----:B------:R3:W5:Y:S01]  /*2400*/  MUFU.EX2 R44, R3 ;  /* 0x00000003002c7308 */ /* 0x0007620000000800 */
[----:B-1----:R-:W-:Y:S01]  /*2410*/  @!P6 FMUL R21, R21, R21 ;  /* 0x000000151515e220 */ /* 0x002fe20000400000 */
[----:B------:R-:W-:Y:S01]  /*2420*/  FSETP.GEU.AND P6, PT, R30, -126, PT ;  /* 0xc2fc00001e00780b */ /* 0x000fe20003fce000 */
[----:B--2---:R-:W-:Y:S02]  /*2430*/  FADD R53, R33, R12 ;  /* 0x0000000c21357221 */ /* 0x004fe40000000000 */
[----:B------:R-:W-:Y:S02]  /*2440*/  FADD R49, R32, R21 ;  /* 0x0000001520317221 */ /* 0x000fe40000000000 */
[----:B------:R-:W-:Y:S01]  /*2450*/  @!P1 FMUL R26, R26, 0.5 ;  /* 0x3f0000001a1a9820 */ /* 0x000fe20000400000 */
[----:B------:R-:W1:Y:S01]  /*2460*/  MUFU.EX2 R48, R41 ;  /* 0x0000002900307308 */ /* 0x000e620000000800 */
[----:B---3--:R-:W-:Y:S01]  /*2470*/  FFMA R3, R39, UR6, -R0 ;  /* 0x0000000627037c23 */ /* 0x008fe20008000800 */
[----:B----4-:R-:W-:Y:S01]  /*2480*/  @!P2 FMUL R40, R40, R40 ;  /* 0x000000282828a220 */ /* 0x010fe20000400000 */
[----:B------:R-:W-:-:S03]  /*2490*/  FSETP.GEU.AND P2, PT, R45, -126, PT ;  /* 0xc2fc00002d00780b */ /* 0x000fc60003f4e000 */
[----:B------:R-:W-:Y:S01]  /*24a0*/  FADD R57, R37, R40 ;  /* 0x0000002825397221 */ /* 0x000fe20000000000 */
[----:B------:R-:W-:Y:S01]  /*24b0*/  @!P6 FMUL R30, R30, 0.5 ;  /* 0x3f0000001e1ee820 */ /* 0x000fe20000400000 */
[----:B------:R-:W2:Y:S01]  /*24c0*/  MUFU.EX2 R27, R52 ;  /* 0x00000034001b7308 */ /* 0x000ea20000000800 */
[----:B-----5:R-:W-:Y:S01]  /*24d0*/  @!P4 FMUL R44, R44, R44 ;  /* 0x0000002c2c2cc220 */ /* 0x020fe20000400000 */
[----:B------:R-:W-:-:S06]  /*24e0*/  FSETP.GEU.AND P4, PT, R3, -126, PT ;  /* 0xc2fc00000300780b */ /* 0x000fcc0003f8e000 */
[----:B------:R3:W4:Y:S01]  /*24f0*/  MUFU.EX2 R31, R26 ;  /* 0x0000001a001f7308 */ /* 0x0007220000000800 */
[----:B-1----:R-:W-:Y:S01]  /*2500*/  @!P5 FMUL R48, R48, R48 ;  /* 0x000000303030d220 */ /* 0x002fe20000400000 */
[----:B------:R-:W-:Y:S01]  /*2510*/  FSETP.GEU.AND P5, PT, R43, -126, PT ;  /* 0xc2fc00002b00780b */ /* 0x000fe20003fae000 */
[----:B------:R-:W-:-:S04]  /*2520*/  @!P2 FMUL R45, R45, 0.5 ;  /* 0x3f0000002d2da820 */ /* 0x000fc80000400000 */
[----:B------:R-:W-:Y:S01]  /*2530*/  @!P4 FMUL R3, R3, 0.5 ;  /* 0x3f0000000303c820 */ /* 0x000fe20000400000 */
[----:B------:R1:W5:Y:S01]  /*2540*/  MUFU.EX2 R35, R30 ;  /* 0x0000001e00237308 */ /* 0x0003620000000800 */
[----:B---3--:R-:W-:Y:S01]  /*2550*/  FFMA R26, R42, UR6, -R0 ;  /* 0x000000062a1a7c23 */ /* 0x008fe20008000800 */
[----:B--2---:R-:W-:Y:S01]  /*2560*/  @!P3 FMUL R27, R27, R27 ;  /* 0x0000001b1b1bb220 */ /* 0x004fe20000400000 */
[----:B------:R-:W-:-:S04]  /*2570*/  FSETP.GEU.AND P3, PT, R34, -126, PT ;  /* 0xc2fc00002200780b */ /* 0x000fc80003f6e000 */
[----:B------:R-:W-:Y:S01]  /*2580*/  @!P5 FMUL R43, R43, 0.5 ;  /* 0x3f0000002b2bd820 */ /* 0x000fe20000400000 */
[----:B------:R-:W2:Y:S01]  /*2590*/  MUFU.EX2 R42, R45 ;  /* 0x0000002d002a7308 */ /* 0x000ea20000000800 */
[----:B----4-:R-:W-:Y:S01]  /*25a0*/  @!P1 FMUL R31, R31, R31 ;  /* 0x0000001f1f1f9220 */ /* 0x010fe20000400000 */
[----:B------:R-:W-:Y:S01]  /*25b0*/  FSETP.GEU.AND P1, PT, R38, -126, PT ;  /* 0xc2fc00002600780b */ /* 0x000fe20003f2e000 */
[----:B-1----:R-:W-:-:S05]  /*25c0*/  FFMA R30, R46, UR6, -R0 ;  /* 0x000000062e1e7c23 */ /* 0x002fca0008000800 */
[----:B------:R-:W-:Y:S01]  /*25d0*/  @!P3 FMUL R34, R34, 0.5 ;  /* 0x3f0000002222b820 */ /* 0x000fe20000400000 */
[----:B-----5:R-:W-:Y:S01]  /*25e0*/  @!P6 FMUL R35, R35, R35 ;  /* 0x000000232323e220 */ /* 0x020fe20000400000 */
[----:B------:R-:W-:Y:S01]  /*25f0*/  FSETP.GEU.AND P6, PT, R26, -126, PT ;  /* 0xc2fc00001a00780b */ /* 0x000fe20003fce000 */
[----:B------:R1:W3:Y:S04]  /*2600*/  MUFU.EX2 R46, R3 ;  /* 0x00000003002e7308 */ /* 0x0002e80000000800 */
[----:B------:R-:W-:Y:S01]  /*2610*/  @!P1 FMUL R38, R38, 0.5 ;  /* 0x3f00000026269820 */ /* 0x000fe20000400000 */
[----:B--2---:R-:W-:Y:S01]  /*2620*/  @!P2 FMUL R42, R42, R42 ;  /* 0x0000002a2a2aa220 */ /* 0x004fe20000400000 */
[----:B------:R-:W-:Y:S02]  /*2630*/  FSETP.GEU.AND P2, PT, R47, -126, PT ;  /* 0xc2fc00002f00780b */ /* 0x000fe40003f4e000 */
[----:B------:R2:W4:Y:S01]  /*2640*/  MUFU.EX2 R39, R34 ;  /* 0x0000002200277308 */ /* 0x0005220000000800 */
[----:B-1----:R-:W-:-:S03]  /*2650*/  FFMA R3, R54, UR6, -R0 ;  /* 0x0000000636037c23 */ /* 0x002fc60008000800 */
[----:B------:R-:W-:-:S04]  /*2660*/  @!P6 FMUL R26, R26, 0.5 ;  /* 0x3f0000001a1ae820 */ /* 0x000fc80000400000 */
[----:B------:R1:W5:Y:S01]  /*2670*/  MUFU.EX2 R41, R38 ;  /* 0x0000002600297308 */ /* 0x0003620000000800 */
[--C-:B--2---:R-:W-:Y:S01]  /*2680*/  FFMA R34, R50, UR6, -R0.reuse ;  /* 0x0000000632227c23 */ /* 0x104fe20008000800 */
[----:B------:R-:W-:Y:S01]  /*2690*/  FFMA R0, R55, UR6, -R0 ;  /* 0x0000000637007c23 */ /* 0x000fe20008000800 */
[----:B---3--:R-:W-:Y:S01]  /*26a0*/  @!P4 FMUL R46, R46, R46 ;  /* 0x0000002e2e2ec220 */ /* 0x008fe20000400000 */
[----:B------:R-:W-:Y:S01]  /*26b0*/  FSETP.GEU.AND P4, PT, R51, -126, PT ;  /* 0xc2fc00003300780b */ /* 0x000fe20003f8e000 */
[----:B------:R-:W-:Y:S01]  /*26c0*/  @!P2 FMUL R47, R47, 0.5 ;  /* 0x3f0000002f2fa820 */ /* 0x000fe20000400000 */
[----:B------:R-:W-:Y:S01]  /*26d0*/  FADD R55, R36, R27 ;  /* 0x0000001b24377221 */ /* 0x000fe20000000000 */
[----:B------:R-:W-:Y:S01]  /*26e0*/  UIADD3 UR6, UR45, 0x1, URZ ;  /* 0x000000012d067890 */ /* 0x000fe2000fffe03f */
[----:B------:R2:W3:Y:S01]  /*26f0*/  MUFU.EX2 R52, R26 ;  /* 0x0000001a00347308 */ /* 0x0004e20000000800 */
[----:B----4-:R-:W-:Y:S01]  /*2700*/  @!P3 FMUL R39, R39, R39 ;  /* 0x000000272727b220 */ /* 0x010fe20000400000 */
[----:B------:R-:W-:Y:S01]  /*2710*/  FSETP.GEU.AND P3, PT, R30, -126, PT ;  /* 0xc2fc00001e00780b */ /* 0x000fe20003f6e000 */
[----:B-1----:R-:W-:Y:S01]  /*2720*/  FADD R38, R29, R20 ;  /* 0x000000141d267221 */ /* 0x002fe20000000000 */
[----:B------:R-:W-:-:S03]  /*2730*/  UISETP.NE.AND UP0, UPT, UR6, 0x5, UPT ;  /* 0x000000050600788c */ /* 0x000fc6000bf05270 */
[----:B------:R-:W-:Y:S01]  /*2740*/  FADD R57, R38, R57 ;  /* 0x0000003926397221 */ /* 0x000fe20000000000 */
[----:B------:R-:W1:Y:S01]  /*2750*/  MUFU.EX2 R43, R43 ;  /* 0x0000002b002b7308 */ /* 0x000e620000000800 */
[----:B-----5:R-:W-:Y:S01]  /*2760*/  @!P1 FMUL R41, R41, R41 ;  /* 0x0000002929299220 */ /* 0x020fe20000400000 */
[----:B------:R-:W-:Y:S01]  /*2770*/  FSETP.GEU.AND P1, PT, R34, -126, PT ;  /* 0xc2fc00002200780b */ /* 0x000fe20003f2e000 */
[----:B------:R-:W-:Y:S01]  /*2780*/  @!P4 FMUL R51, R51, 0.5 ;  /* 0x3f0000003333c820 */ /* 0x000fe20000400000 */
[----:B--2---:R-:W-:Y:S01]  /*2790*/  FADD R26, R24, R13 ;  /* 0x0000000d181a7221 */ /* 0x004fe20000000000 */
[----:B------:R-:W-:Y:S01]  /*27a0*/  USEL UR7, URZ, 0x1, UP0 ;  /* 0x000000013f077887 */ /* 0x000fe20008000000 */
[----:B------:R-:W-:Y:S01]  /*27b0*/  F2FP.F16.F32.PACK_AB R24, R25, R24 ;  /* 0x000000181918723e */ /* 0x000fe200000000ff */
[----:B------:R-:W-:Y:S01]  /*27c0*/  @!P3 FMUL R30, R30, 0.5 ;  /* 0x3f0000001e1eb820 */ /* 0x000fe20000400000 */
[----:B------:R-:W2:Y:S01]  /*27d0*/  MUFU.EX2 R47, R47 ;  /* 0x0000002f002f7308 */ /* 0x000ea20000000800 */
[----:B---3--:R-:W-:Y:S01]  /*27e0*/  @!P6 FMUL R52, R52, R52 ;  /* 0x000000343434e220 */ /* 0x008fe20000400000 */
[----:B------:R-:W-:Y:S01]  /*27f0*/  FSETP.GEU.AND P6, PT, R3, -126, PT ;  /* 0xc2fc00000300780b */ /* 0x000fe20003fce000 */
[----:B------:R-:W-:Y:S01]  /*2800*/  FADD R26, R26, R49 ;  /* 0x000000311a1a7221 */ /* 0x000fe20000000000 */
[----:B------:R-:W-:Y:S01]  /*2810*/  USEL UR6, UR6, URZ, UP0 ;  /* 0x0000003f06067287 */ /* 0x000fe20008000000 */
[----:B------:R-:W-:-:S02]  /*2820*/  LOP3.LUT R23, R23, UR7, RZ, 0x3c, !PT ;  /* 0x0000000717177c12 */ /* 0x000fc4000f8e3cff */
[----:B------:R-:W-:Y:S01]  /*2830*/  @!P1 FMUL R34, R34, 0.5 ;  /* 0x3f00000022229820 */ /* 0x000fe20000400000 */
[----:B------:R3:W4:Y:S01]  /*2840*/  MUFU.EX2 R50, R30 ;  /* 0x0000001e00327308 */ /* 0x0007220000000800 */
[----:B-1----:R-:W-:Y:S01]  /*2850*/  @!P5 FMUL R43, R43, R43 ;  /* 0x0000002b2b2bd220 */ /* 0x002fe20000400000 */
[----:B------:R-:W-:-:S05]  /*2860*/  FSETP.GEU.AND P5, PT, R0, -126, PT ;  /* 0xc2fc00000000780b */ /* 0x000fca0003fae000 */
[----:B------:R-:W-:Y:S01]  /*2870*/  @!P6 FMUL R3, R3, 0.5 ;  /* 0x3f0000000303e820 */ /* 0x000fe20000400000 */
[----:B------:R1:W5:Y:S01]  /*2880*/  MUFU.EX2 R54, R34 ;  /* 0x0000002200367308 */ /* 0x0003620000000800 */
[----:B---3--:R-:W-:Y:S01]  /*2890*/  FADD R30, R25, R14 ;  /* 0x0000000e191e7221 */ /* 0x008fe20000000000 */
[----:B--2---:R-:W-:Y:S01]  /*28a0*/  @!P2 FMUL R47, R47, R47 ;  /* 0x0000002f2f2fa220 */ /* 0x004fe20000400000 */
[----:B------:R-:W-:Y:S02]  /*28b0*/  F2FP.F16.F32.PACK_AB R25, R44, R31 ;  /* 0x0000001f2c19723e */ /* 0x000fe400000000ff */
[----:B------:R-:W-:Y:S01]  /*28c0*/  FADD R30, R30, R53 ;  /* 0x000000351e1e7221 */ /* 0x000fe20000000000 */
[----:B------:R-:W-:Y:S01]  /*28d0*/  FADD R38, R48, R47 ;  /* 0x0000002f30267221 */ /* 0x000fe20000000000 */
[----:B------:R-:W-:Y:S01]  /*28e0*/  @!P5 FMUL R0, R0, 0.5 ;  /* 0x3f0000000000d820 */ /* 0x000fe20000400000 */
[----:B------:R-:W2:Y:S01]  /*28f0*/  MUFU.EX2 R51, R51 ;  /* 0x0000003300337308 */ /* 0x000ea20000000800 */
[----:B-1----:R-:W-:Y:S01]  /*2900*/  FADD R34, R28, R15 ;  /* 0x0000000f1c227221 */ /* 0x002fe20000000000 */
[----:B----4-:R-:W-:Y:S01]  /*2910*/  @!P3 FMUL R50, R50, R50 ;  /* 0x000000323232b220 */ /* 0x010fe20000400000 */
[----:B------:R-:W-:Y:S01]  /*2920*/  FADD R57, R30, R57 ;  /* 0x000000391e397221 */ /* 0x000fe20000000000 */
[----:B------:R-:W-:Y:S01]  /*2930*/  MOV R30, UR42 ;  /* 0x0000002a001e7c02 */ /* 0x000fe20008000f00 */
[----:B------:R-:W-:Y:S01]  /*2940*/  FADD R55, R34, R55 ;  /* 0x0000003722377221 */ /* 0x000fe20000000000 */
[----:B------:R-:W-:-:S02]  /*2950*/  FADD R34, R35, R50 ;  /* 0x0000003223227221 */ /* 0x000fc40000000000 */
[----:B------:R1:W3:Y:S01]  /*2960*/  MUFU.EX2 R172, R3 ;  /* 0x0000000300ac7308 */ /* 0x0002e20000000800 */
[----:B-----5:R-:W-:Y:S01]  /*2970*/  @!P1 FMUL R54, R54, R54 ;  /* 0x0000003636369220 */ /* 0x020fe20000400000 */
[----:B------:R-:W-:Y:S01]  /*2980*/  FADD R26, R26, R55 ;  /* 0x000000371a1a7221 */ /* 0x000fe20000000000 */
[----:B------:R4:W-:Y:S02]  /*2990*/  SYNCS.ARRIVE.TRANS64.A1T0 RZ, [R30+UR40], RZ ;  /* 0x000000ff1eff79a7 */ /* 0x0009e40008100028 */
[----:B------:R-:W-:-:S03]  /*29a0*/  FADD R49, R39, R54 ;  /* 0x0000003627317221 */ /* 0x000fc60000000000 */
[----:B------:R5:W5:Y:S01]  /*29b0*/  MUFU.EX2 R45, R0 ;  /* 0x00000000002d7308 */ /* 0x000b620000000800 */
[----:B--2---:R-:W-:Y:S01]  /*29c0*/  @!P4 FMUL R51, R51, R51 ;  /* 0x000000333333c220 */ /* 0x004fe20000400000 */
[----:B-1----:R-:W-:Y:S01]  /*29d0*/  FADD R3, R44, R43 ;  /* 0x0000002b2c037221 */ /* 0x002fe20000000000 */
[----:B----4-:R-:W-:Y:S02]  /*29e0*/  F2FP.F16.F32.PACK_AB R30, R37, R36 ;  /* 0x00000024251e723e */ /* 0x010fe400000000ff */
[----:B------:R-:W-:Y:S01]  /*29f0*/  FADD R56, R42, R51 ;  /* 0x000000332a387221 */ /* 0x000fe20000000000 */
[----:B------:R-:W-:Y:S02]  /*2a00*/  F2FP.F16.F32.PACK_AB R36, R12, R21 ;  /* 0x000000150c24723e */ /* 0x000fe400000000ff */
[----:B------:R-:W-:Y:S01]  /*2a10*/  F2FP.F16.F32.PACK_AB R37, R51, R54 ;  /* 0x000000363325723e */ /* 0x000fe200000000ff */
[----:B---3--:R-:W-:Y:S01]  /*2a20*/  @!P6 FMUL R172, R172, R172 ;  /* 0x000000acacace220 */ /* 0x008fe20000400000 */
[----:B-----5:R-:W-:Y:S01]  /*2a30*/  FADD R0, R31, R52 ;  /* 0x000000341f007221 */ /* 0x020fe20000000000 */
[----:B------:R-:W-:Y:S01]  /*2a40*/  FADD R3, R3, R56 ;  /* 0x0000003803037221 */ /* 0x000fe20000000000 */
[----:B------:R-:W-:Y:S01]  /*2a50*/  F2FP.F16.F32.PACK_AB R31, R46, R41 ;  /* 0x000000292e1f723e */ /* 0x000fe200000000ff */
[----:B------:R-:W-:Y:S01]  /*2a60*/  FADD R53, R41, R172 ;  /* 0x000000ac29357221 */ /* 0x000fe20000000000 */
[----:B------:R-:W-:Y:S01]  /*2a70*/  FADD R0, R0, R49 ;  /* 0x0000003100007221 */ /* 0x000fe20000000000 */
[----:B------:R-:W-:-:S02]  /*2a80*/  @!P5 FMUL R45, R45, R45 ;  /* 0x0000002d2d2dd220 */ /* 0x000fc40000400000 */
[----:B------:R-:W-:Y:S01]  /*2a90*/  FADD R53, R34, R53 ;  /* 0x0000003522357221 */ /* 0x000fe20000000000 */
[----:B------:R-:W-:Y:S01]  /*2aa0*/  F2FP.F16.F32.PACK_AB R34, R20, R15 ;  /* 0x0000000f1422723e */ /* 0x000fe200000000ff */
[----:B------:R-:W-:Y:S02]  /*2ab0*/  FADD R59, R46, R45 ;  /* 0x0000002d2e3b7221 */ /* 0x000fe40000000000 */
[----:B------:R-:W-:Y:S02]  /*2ac0*/  FADD R0, R0, R53 ;  /* 0x0000003500007221 */ /* 0x000fe40000000000 */
[----:B------:R-:W-:-:S04]  /*2ad0*/  FADD R38, R38, R59 ;  /* 0x0000003b26267221 */ /* 0x000fc80000000000 */
[----:B------:R-:W-:Y:S01]  /*2ae0*/  FADD R49, R3, R38 ;  /* 0x0000002603317221 */ /* 0x000fe20000000000 */
[----:B------:R-:W-:Y:S01]  /*2af0*/  FADD R3, R26, R57 ;  /* 0x000000391a037221 */ /* 0x000fe20000000000 */
[----:B------:R-:W-:Y:S02]  /*2b00*/  F2FP.F16.F32.PACK_AB R26, R29, R28 ;  /* 0x0000001c1d1a723e */ /* 0x000fe400000000ff */
[----:B------:R-:W-:Y:S01]  /*2b10*/  F2FP.F16.F32.PACK_AB R38, R40, R27 ;  /* 0x0000001b2826723e */ /* 0x000fe200000000ff */
[----:B------:R-:W-:Y:S01]  /*2b20*/  FADD R0, R0, R49 ;  /* 0x0000003100007221 */ /* 0x000fe20000000000 */
[----:B------:R-:W-:Y:S02]  /*2b30*/  F2FP.F16.F32.PACK_AB R28, R33, R32 ;  /* 0x00000020211c723e */ /* 0x000fe400000000ff */
[----:B------:R-:W-:Y:S02]  /*2b40*/  F2FP.F16.F32.PACK_AB R27, R48, R35 ;  /* 0x00000023301b723e */ /* 0x000fe400000000ff */
[----:B------:R-:W-:-:S02]  /*2b50*/  F2FP.F16.F32.PACK_AB R32, R14, R13 ;  /* 0x0000000d0e20723e */ /* 0x000fc400000000ff */
[----:B------:R-:W-:Y:S02]  /*2b60*/  F2FP.F16.F32.PACK_AB R29, R42, R39 ;  /* 0x000000272a1d723e */ /* 0x000fe400000000ff */
[----:B------:R-:W-:Y:S02]  /*2b70*/  F2FP.F16.F32.PACK_AB R33, R43, R52 ;  /* 0x000000342b21723e */ /* 0x000fe400000000ff */
[----:B------:R-:W-:Y:S01]  /*2b80*/  F2FP.F16.F32.PACK_AB R35, R47, R50 ;  /* 0x000000322f23723e */ /* 0x000fe200000000ff */
[----:B------:R-:W-:Y:S06]  /*2b90*/  @!P0 BRA `(.L_x_21) ;  /* 0x0000000000048947 */ /* 0x000fec0003800000 */
[----:B------:R-:W-:Y:S01]  /*2ba0*/  BPT.TRAP 0x1 ;  /* 0x000000040000795c */ /* 0x000fe20000300000 */
.L_x_21:
[----:B------:R-:W-:Y:S01]  /*2bb0*/  ULEA UR7, UR6, UR4, 0x3 ;  /* 0x0000000406077291 */ /* 0x000fe2000f8e183f */
[----:B------:R-:W-:-:S08]  /*2bc0*/  SHF.L.U32 R12, R23, 0x1f, RZ ;  /* 0x0000001f170c7819 */ /* 0x000fd000000006ff */
[----:B------:R-:W1:Y:S02]  /*2bd0*/  SYNCS.PHASECHK.TRANS64.TRYWAIT P1, [UR7+0x35400], R12 ;  /* 0x0354000cff0075a7 */ /* 0x000e640008020147 */
[----:B-1----:R-:W-:Y:S05]  /*2be0*/  @!P1 BRA `(.L_x_22) ;  /* 0x0000008400fc9947 */ /* 0x002fea0003800000 */
.L_x_122:
[----:B------:R-:W-:Y:S01]  /*2bf0*/  UIMAD UR7, UR6, 0x700, UR5 ;  /* 0x00000700060778a4 */ /* 0x000fe2000f8e0205 */
[----:B------:R-:W-:Y:S01]  /*2c00*/  WARPGROUP.ARRIVE ;  /* 0x00000000000079c5 */ /* 0x000fe20000000000 */
[----:B------:R-:W-:Y:S01]  /*2c10*/  UMOV UR11, 0x80000020 ;  /* 0x80000020000b7882 */ /* 0x000fe20000000000 */
[----:B------:R-:W-:Y:S01]  /*2c20*/  F2FP.F16.F32.PACK_AB R39, R45, R172 ;  /* 0x000000ac2d27723e */ /* 0x000fe200000000ff */
[----:B------:R-:W-:Y:S02]  /*2c30*/  UIADD3 UR18, UR7, 0x100, URZ ;  /* 0x0000010007127890 */ /* 0x000fe4000fffe03f */
[----:B------:R-:W-:Y:S02]  /*2c40*/  UIADD3 UR19, UR7, 0x200, URZ ;  /* 0x0000020007137890 */ /* 0x000fe4000fffe03f */
[----:B------:R-:W-:Y:S01]  /*2c50*/  UMOV UR10, UR7 ;  /* 0x00000007000a7c82 */ /* 0x000fe20008000000 */
[----:B------:R-:W-:Y:S01]  /*2c60*/  UIADD3 UR15, UR7, 0x300, URZ ;  /* 0x00000300070f7890 */ /* 0x000fe2000fffe03f */
[----:B------:R-:W-:Y:S01]  /*2c70*/  HGMMA.64x32x16.F32 R152, R24, gdesc[UR8].tnspB, RZ, !UPT, gsb0 ;  /* 0x4060000818987df0 */ /* 0x000fe2000c0008ff */
[----:B------:R-:W-:Y:S01]  /*2c80*/  UMOV UR10, UR18 ;  /* 0x00000012000a7c82 */ /* 0x000fe20008000000 */
[----:B------:R-:W-:Y:S01]  /*2c90*/  UMOV UR11, 0x80000020 ;  /* 0x80000020000b7882 */ /* 0x000fe20000000000 */
[----:B------:R-:W-:-:S02]  /*2ca0*/  UIADD3 UR14, UR7, 0x400, URZ ;  /* 0x00000400070e7890 */ /* 0x000fc4000fffe03f */
[----:B------:R-:W-:Y:S01]  /*2cb0*/  UIADD3 UR18, UR7, 0x500, URZ ;  /* 0x0000050007127890 */ /* 0x000fe2000fffe03f */
[----:B------:R-:W-:Y:S02]  /*2cc0*/  WARPGROUP.DEPBAR.LE gsb0, 0x0 ;  /* 0x00008000000079c5 */ /* 0x000fe40000010000 */
[----:B------:R-:W-:-:S06]  /*2cd0*/  WARPGROUP.ARRIVE ;  /* 0x00000000000079c5 */ /* 0x000fcc0000000000 */
[----:B------:R-:W-:Y:S01]  /*2ce0*/  HGMMA.64x32x16.F32 R136, R24, gdesc[UR8].tnspB, RZ, !UPT, gsb0 ;  /* 0x4060000818887df0 */ /* 0x000fe2000c0008ff */
[----:B------:R-:W-:Y:S01]  /*2cf0*/  UMOV UR10, UR19 ;  /* 0x00000013000a7c82 */ /* 0x000fe20008000000 */
[----:B------:R-:W-:Y:S01]  /*2d00*/  UMOV UR11, 0x80000020 ;  /* 0x80000020000b7882 */ /* 0x000fe20000000000 */
        /* <DEDUP_REMOVED lines=28> */
[----:B------:R-:W-:Y:S01]  /*2ed0*/  UIADD3 UR10, UR7, 0x40, URZ ;  /* 0x00000040070a7890 */ /* 0x000fe2000fffe03f */
[----:B------:R-:W-:Y:S01]  /*2ee0*/  UMOV UR11, 0x80000020 ;  /* 0x80000020000b7882 */ /* 0x000fe20000000000 */
[----:B------:R-:W-:Y:S02]  /*2ef0*/  WARPGROUP.DEPBAR.LE gsb0, 0x0 ;  /* 0x00008000000079c5 */ /* 0x000fe40000010000 */
[----:B------:R-:W-:-:S06]  /*2f00*/  WARPGROUP.ARRIVE ;  /* 0x00000000000079c5 */ /* 0x000fcc0000000000 */
[----:B------:R-:W-:Y:S01]  /*2f10*/  HGMMA.64x32x16.F32 R152, R28, gdesc[UR8].tnspB, R152, gsb0 ;  /* 0x406000081c987df0 */ /* 0x000fe20008000898 */
[----:B------:R-:W-:Y:S01]  /*2f20*/  UMOV UR10, UR18 ;  /* 0x00000012000a7c82 */ /* 0x000fe20008000000 */
[----:B------:R-:W-:Y:S01]  /*2f30*/  UMOV UR11, 0x80000020 ;  /* 0x80000020000b7882 */ /* 0x000fe20000000000 */
[----:B------:R-:W-:Y:S01]  /*2f40*/  UIADD3 UR18, UR7, 0x540, URZ ;  /* 0x0000054007127890 */ /* 0x000fe2000fffe03f */
        /* <DEDUP_REMOVED lines=81> */
[----:B------:R-:W-:Y:S02]  /*3460*/  UIADD3 UR18, UR7, 0x5c0, URZ ;  /* 0x000005c007127890 */ /* 0x000fe4000fffe03f */
[----:B------:R-:W-:Y:S01]  /*3470*/  UIADD3 UR7, UR7, 0x6c0, URZ ;  /* 0x000006c007077890 */ /* 0x000fe2000fffe03f */
[----:B------:R-:W-:Y:S02]  /*3480*/  WARPGROUP.DEPBAR.LE gsb0, 0x0 ;  /* 0x00008000000079c5 */ /* 0x000fe40000010000 */
[----:B------:R-:W-:-:S06]  /*3490*/  WARPGROUP.ARRIVE ;  /* 0x00000000000079c5 */ /* 0x000fcc0000000000 */
[----:B------:R-:W-:Y:S01]  /*34a0*/  HGMMA.64x32x16.F32 R136, R36, gdesc[UR8].tnspB, R136, gsb0 ;  /* 0x4060000824887df0 */ /* 0x000fe20008000888 */
[----:B------:R-:W-:Y:S01]  /*34b0*/  UMOV UR10, UR19 ;  /* 0x00000013000a7c82 */ /* 0x000fe20008000000 */
[----:B------:R-:W-:Y:S01]  /*34c0*/  UMOV UR11, 0x80000020 ;  /* 0x80000020000b7882 */ /* 0x000fe20000000000 */
        /* <DEDUP_REMOVED lines=22> */
[----:B------:R-:W-:Y:S03]  /*3630*/  HGMMA.64x32x16.F32 R56, R36, gdesc[UR8].tnspB, R56, gsb0 ;  /* 0x4060000824387df0 */ /* 0x000fe60008000838 */
[----:B------:R-:W-:Y:S02]  /*3640*/  WARPGROUP.DEPBAR.LE gsb0, 0x0 ;  /* 0x00008000000079c5 */ /* 0x000fe40000010000 */
[----:B------:R-:W-:Y:S05]  /*3650*/  @!P0 BRA `(.L_x_23) ;  /* 0x0000000000048947 */ /* 0x000fea0003800000 */
[----:B------:R-:W-:Y:S01]  /*3660*/  BPT.TRAP 0x1 ;  /* 0x000000040000795c */ /* 0x000fe20000300000 */
.L_x_23:
[----:B------:R-:W-:Y:S01]  /*3670*/  R2UR UR7, R18 ;  /* 0x00000000120772ca */ /* 0x000fe200000e0000 */
[----:B------:R-:W-:-:S04]  /*3680*/  UIADD3 UR41, UR41, 0x35428, URZ ;  /* 0x0003542829297890 */ /* 0x000fc8000fffe03f */
[----:B------:R-:W-:-:S08]  /*3690*/  UPRMT UR41, URZ, 0x654, UR41 ;  /* 0x000006543f297896 */ /* 0x000fd00008000029 */
[----:B------:R-:W-:Y:S01]  /*36a0*/  UISETP.GT.U32.AND UP0, UPT, UR7, 0x1, UPT ;  /* 0x000000010700788c */ /* 0x000fe2000bf04070 */
[----:B------:R-:W-:Y:S05]  /*36b0*/  SYNCS.ARRIVE.TRANS64.RED.A1T0 RZ, [UR41], RZ ;  /* 0x000000ffffff79a7 */ /* 0x000fea0008100429 */
[----:B------:R-:W-:-:S13]  /*36c0*/  PLOP3.LUT P1, PT, PT, PT, UP0, 0x80, 0x0 ;  /* 0x000000000000781c */ /* 0x000fda0003f2f008 */
[----:B------:R-:W-:Y:S05]  /*36d0*/  @P1 BRA `(.L_x_24) ;  /* 0x0000000000041947 */ /* 0x000fea0003800000 */
[----:B------:R-:W-:Y:S01]  /*36e0*/  BPT.TRAP 0x1 ;  /* 0x000000040000795c */ /* 0x000fe20000300000 */
.L_x_24:
[----:B-1----:R-:W1:Y:S01]  /*36f0*/  LDC R12, c[0x0][0x28c] ;  /* 0x0000a300ff0c7b82 */ /* 0x002e620000000800 */
[----:B------:R-:W-:-:S04]  /*3700*/  UIADD3 UR45, UR6, 0x1, URZ ;  /* 0x00000001062d7890 */ /* 0x000fc8000fffe03f */
[----:B------:R-:W-:-:S04]  /*3710*/  UISETP.NE.AND UP0, UPT, UR45, 0x5, UPT ;  /* 0x000000052d00788c */ /* 0x000fc8000bf05270 */
[----:B------:R-:W-:Y:S02]  /*3720*/  USEL UR7, URZ, 0x1, UP0 ;  /* 0x000000013f077887 */ /* 0x000fe40008000000 */
[----:B------:R-:W-:-:S04]  /*3730*/  USEL UR45, UR45, URZ, UP0 ;  /* 0x0000003f2d2d7287 */ /* 0x000fc80008000000 */
[----:B------:R-:W-:Y:S02]  /*3740*/  LOP3.LUT R23, R23, UR7, RZ, 0x3c, !PT ;  /* 0x0000000717177c12 */ /* 0x000fe4000f8e3cff */
[----:B-1----:R-:W-:-:S13]  /*3750*/  ISETP.GE.AND P2, PT, R12, 0x41, PT ;  /* 0x000000410c00780c */ /* 0x002fda0003f46270 */
[----:B------:R-:W-:Y:S05]  /*3760*/  @!P2 BRA `(.L_x_25) ;  /* 0x0000002800cca947 */ /* 0x000fea0003800000 */
[----:B------:R-:W-:Y:S01]  /*3770*/  IADD3 R12, R12, 0x3f, RZ ;  /* 0x0000003f0c0c7810 */ /* 0x000fe20007ffe0ff */
[----:B------:R-:W-:Y:S01]  /*3780*/  ULDC UR7, c[0x0][0x604] ;  /* 0x0001810000077ab9 */ /* 0x000fe20000000800 */
[----:B------:R-:W-:Y:S02]  /*3790*/  MOV R15, R5 ;  /* 0x00000005000f7202 */ /* 0x000fe40000000f00 */
[----:B------:R-:W-:-:S04]  /*37a0*/  SHF.R.S32.HI R13, RZ, 0x1f, R12 ;  /* 0x0000001fff0d7819 */ /* 0x000fc8000001140c */
[----:B------:R-:W-:Y:S02]  /*37b0*/  LEA.HI R12, R13, R12, RZ, 0x6 ;  /* 0x0000000c0d0c7211 */ /* 0x000fe400078f30ff */
[----:B------:R-:W-:Y:S02]  /*37c0*/  MOV R13, R4 ;  /* 0x00000004000d7202 */ /* 0x000fe40000000f00 */
[----:B------:R-:W-:-:S07]  /*37d0*/  SHF.R.S32.HI R12, RZ, 0x6, R12 ;  /* 0x00000006ff0c7819 */ /* 0x000fce000001140c */
.L_x_36:
[----:B------:R-:W-:Y:S05]  /*37e0*/  @!P0 BRA `(.L_x_26) ;  /* 0x0000000000048947 */ /* 0x000fea0003800000 */
[----:B------:R-:W-:Y:S01]  /*37f0*/  BPT.TRAP 0x1 ;  /* 0x000000040000795c */ /* 0x000fe20000300000 */
.L_x_26:
[----:B------:R-:W1:Y:S01]  /*3800*/  S2UR UR10, SR_CgaCtaId ;  /* 0x00000000000a79c3 */ /* 0x000e620000008800 */
[----:B------:R-:W-:Y:S01]  /*3810*/  UMOV UR4, 0x400 ;  /* 0x0000040000047882 */ /* 0x000fe20000000000 */
[----:B------:R-:W-:Y:S01]  /*3820*/  SHF.L.U32 R4, R23, 0x1f, RZ ;  /* 0x0000001f17047819 */ /* 0x000fe200000006ff */
[----:B-1----:R-:W-:-:S04]  /*3830*/  ULEA UR4, UR10, UR4, 0x18 ;  /* 0x000000040a047291 */ /* 0x002fc8000f8ec03f */
[----:B------:R-:W-:-:S09]  /*3840*/  ULEA UR10, UR45, UR4, 0x3 ;  /* 0x000000042d0a7291 */ /* 0x000fd2000f8e183f */
[----:B------:R-:W1:Y:S02]  /*3850*/  SYNCS.PHASECHK.TRANS64.TRYWAIT P2, [UR10+0x35400], R4 ;  /* 0x03540004ff0075a7 */ /* 0x000e64000804014a */
[----:B-1----:R-:W-:Y:S05]  /*3860*/  @!P2 BRA `(.L_x_27) ;  /* 0x0000007800f4a947 */ /* 0x002fea0003800000 */
.L_x_123:
[----:B------:R-:W-:Y:S01]  /*3870*/  R2UR UR40, R6 ;  /* 0x00000000062872ca */ /* 0x000fe200000e0000 */
[----:B------:R-:W-:Y:S01]  /*3880*/  UIMAD UR10, UR45, 0x700, UR46 ;  /* 0x000007002d0a78a4 */ /* 0x000fe2000f8e022e */
[----:B------:R-:W-:Y:S01]  /*3890*/  R2UR UR41, R7 ;  /* 0x00000000072972ca */ /* 0x000fe200000e0000 */
[----:B------:R-:W-:Y:S01]  /*38a0*/  WARPGROUP.ARRIVE ;  /* 0x00000000000079c5 */ /* 0x000fe20000000000 */
[----:B------:R-:W-:Y:S01]  /*38b0*/  UMOV UR43, 0x80000020 ;  /* 0x80000020002b7882 */ /* 0x000fe20000000000 */
[----:B------:R-:W-:Y:S01]  /*38c0*/  UIADD3 UR14, UR10, 0x300, URZ ;  /* 0x000003000a0e7890 */ /* 0x000fe2000fffe03f */
[----:B------:R-:W-:Y:S02]  /*38d0*/  UMOV UR15, 0x80000020 ;  /* 0x80000020000f7882 */ /* 0x000fe40000000000 */
[----:B------:R-:W-:Y:S01]  /*38e0*/  UMOV UR42, UR10 ;  /* 0x0000000a002a7c82 */ /* 0x000fe20008000000 */
[----:B------:R-:W-:Y:S01]  /*38f0*/  UIADD3 UR18, UR10, 0x302, URZ ;  /* 0x000003020a127890 */ /* 0x000fe2000fffe03f */
[----:B------:R-:W-:Y:S01]  /*3900*/  UMOV UR19, 0x80000020 ;  /* 0x8000002000137882 */ /* 0x000fe20000000000 */
[----:B------:R-:W-:Y:S01]  /*3910*/  UIADD3 UR22, UR10, 0x400, URZ ;  /* 0x000004000a167890 */ /* 0x000fe2000fffe03f */
[----:B------:R-:W-:-:S03]  /*3920*/  UMOV UR23, 0x80000020 ;  /* 0x8000002000177882 */ /* 0x000fc60000000000 */
[----:B------:R-:W-:Y:S01]  /*3930*/  HGMMA.64x64x16.F32 R24, gdesc[UR40], RZ, !UPT, gsb0 ;  /* 0x00e00000281879f0 */ /* 0x000fe2000c0008ff */
[----:B------:R-:W-:Y:S01]  /*3940*/  R2UR UR40, R8 ;  /* 0x00000000082872ca */ /* 0x000fe200000e0000 */
[----:B------:R-:W-:Y:S01]  /*3950*/  UIADD3 UR42, UR10, 0x2, URZ ;  /* 0x000000020a2a7890 */ /* 0x000fe2000fffe03f */
[----:B------:R-:W-:Y:S01]  /*3960*/  R2UR UR41, R9 ;  /* 0x00000000092972ca */ /* 0x000fe200000e0000 */
[----:B------:R-:W-:Y:S01]  /*3970*/  UMOV UR43, 0x80000020 ;  /* 0x80000020002b7882 */ /* 0x000fe20000000000 */
[----:B------:R-:W-:Y:S01]  /*3980*/  UIADD3 UR26, UR10, 0x402, URZ ;  /* 0x000004020a1a7890 */ /* 0x000fe2000fffe03f */
[----:B------:R-:W-:Y:S01]  /*3990*/  UMOV UR27, 0x80000020 ;  /* 0x80000020001b7882 */ /* 0x000fe20000000000 */
[----:B------:R-:W-:Y:S01]  /*39a0*/  UIADD3 UR30, UR10, 0x500, URZ ;  /* 0x000005000a1e7890 */ /* 0x000fe2000fffe03f */
[----:B------:R-:W-:Y:S01]  /*39b0*/  UMOV UR31, 0x80000020 ;  /* 0x80000020001f7882 */ /* 0x000fe20000000000 */
[----:B------:R-:W-:Y:S01]  /*39c0*/  UIADD3 UR34, UR10, 0x502, URZ ;  /* 0x000005020a227890 */ /* 0x000fe2000fffe03f */
[----:B------:R-:W-:Y:S01]  /*39d0*/  UMOV UR35, 0x80000020 ;  /* 0x8000002000237882 */ /* 0x000fe20000000000 */
[----:B------:R-:W-:Y:S01]  /*39e0*/  UIADD3 UR38, UR10, 0x600, URZ ;  /* 0x000006000a267890 */ /* 0x000fe2000fffe03f */
[----:B------:R-:W-:Y:S01]  /*39f0*/  UMOV UR39, 0x80000020 ;  /* 0x8000002000277882 */ /* 0x000fe20000000000 */
[----:B------:R-:W-:-:S02]  /*3a00*/  WARPGROUP.DEPBAR.LE gsb0, 0x0 ;  /* 0x00008000000079c5 */ /* 0x000fc40000010000 */
[----:B------:R-:W-:-:S06]  /*3a10*/  WARPGROUP.ARRIVE ;  /* 0x00000000000079c5 */ /* 0x000fcc0000000000 */
[----:B------:R-:W-:Y:S01]  /*3a20*/  HGMMA.64x64x16.F32 R24, gdesc[UR40], R24, gsb0 ;  /* 0x00e00000281879f0 */ /* 0x000fe20008000818 */
[----:B------:R-:W-:Y:S01]  /*3a30*/  R2UR UR40, R10 ;  /* 0x000000000a2872ca */ /* 0x000fe200000e0000 */
[----:B------:R-:W-:Y:S01]  /*3a40*/  UIADD3 UR42, UR10, 0x100, URZ ;  /* 0x000001000a2a7890 */ /* 0x000fe2000fffe03f */
[----:B------:R-:W-:Y:S01]  /*3a50*/  R2UR UR41, R11 ;  /* 0x000000000b2972ca */ /* 0x000fe200000e0000 */
[----:B------:R-:W-:Y:S01]  /*3a60*/  UMOV UR43, 0x80000020 ;  /* 0x80000020002b7882 */ /* 0x000fe20000000000 */
[----:B------:R-:W-:Y:S02]  /*3a70*/  WARPGROUP.DEPBAR.LE gsb0, 0x0 ;  /* 0x00008000000079c5 */ /* 0x000fe40000010000 */
[----:B------:R-:W-:-:S09]  /*3a80*/  WARPGROUP.ARRIVE ;  /* 0x00000000000079c5 */ /* 0x000fd20000000000 */
[----:B------:R-:W-:Y:S01]  /*3a90*/  HGMMA.64x64x16.F32 R24, gdesc[UR40], R24, gsb0 ;  /* 0x00e00000281879f0 */ /* 0x000fe20008000818 */
[----:B------:R-:W-:Y:S01]  /*3aa0*/  UIADD3 UR42, UR10, 0x102, URZ ;  /* 0x000001020a2a7890 */ /* 0x000fe2000fffe03f */
[----:B------:R-:W-:Y:S01]  /*3ab0*/  UMOV UR40, UR56 ;  /* 0x0000003800287c82 */ /* 0x000fe20008000000 */
[----:B------:R-:W-:Y:S01]  /*3ac0*/  UMOV UR41, UR57 ;  /* 0x0000003900297c82 */ /* 0x000fe20008000000 */
[----:B------:R-:W-:Y:S01]  /*3ad0*/  UMOV UR43, 0x80000020 ;  /* 0x80000020002b7882 */ /* 0x000fe20000000000 */
[----:B------:R-:W-:Y:S02]  /*3ae0*/  WARPGROUP.DEPBAR.LE gsb0, 0x0 ;  /* 0x00008000000079c5 */ /* 0x000fe40000010000 */
[----:B------:R-:W-:-:S06]  /*3af0*/  WARPGROUP.ARRIVE ;  /* 0x00000000000079c5 */ /* 0x000fcc0000000000 */
        /* <DEDUP_REMOVED lines=19> */
[----:B------:R-:W-:-:S04]  /*3c30*/  UIADD3 UR10, UR45, 0x1, URZ ;  /* 0x000000012d0a7890 */ /* 0x000fc8000fffe03f */
[----:B------:R-:W-:-:S04]  /*3c40*/  UISETP.NE.AND UP0, UPT, UR10, 0x5, UPT ;  /* 0x000000050a00788c */ /* 0x000fc8000bf05270 */
[----:B------:R-:W-:Y:S02]  /*3c50*/  USEL UR11, URZ, 0x1, UP0 ;  /* 0x000000013f0b7887 */ /* 0x000fe40008000000 */
[----:B------:R-:W-:-:S04]  /*3c60*/  USEL UR10, UR10, URZ, UP0 ;  /* 0x0000003f0a0a7287 */ /* 0x000fc80008000000 */
[----:B------:R-:W-:Y:S01]  /*3c70*/  LOP3.LUT R23, R23, UR11, RZ, 0x3c, !PT ;  /* 0x0000000b17177c12 */ /* 0x000fe2000f8e3cff */
        /* <DEDUP_REMOVED lines=25> */
[----:B------:R-:W-:Y:S05]  /*3e10*/  @!P0 BRA `(.L_x_28) ;  /* 0x0000000000048947 */ /* 0x000fea0003800000 */
[----:B------:R-:W-:Y:S01]  /*3e20*/  BPT.TRAP 0x1 ;  /* 0x000000040000795c */ /* 0x000fe20000300000 */
.L_x_28:
[----:B-1----:R-:W-:Y:S01]  /*3e30*/  FMNMX R4, R24, R15, !PT ;  /* 0x0000000f18047209 */ /* 0x002fe20007800000 */
[----:B------:R-:W-:Y:S01]  /*3e40*/  ULEA UR11, UR10, UR4, 0x3 ;  /* 0x000000040a0b7291 */ /* 0x000fe2000f8e183f */
[----:B------:R-:W-:Y:S02]  /*3e50*/  FMNMX R20, R26, R13, !PT ;  /* 0x0000000d1a147209 */ /* 0x000fe40007800000 */
[----:B------:R-:W-:Y:S02]  /*3e60*/  FMNMX R5, R25, R4, !PT ;  /* 0x0000000419057209 */ /* 0x000fe40007800000 */
[----:B------:R-:W-:Y:S02]  /*3e70*/  FMNMX R21, R27, R20, !PT ;  /* 0x000000141b157209 */ /* 0x000fe40007800000 */
[----:B------:R-:W-:Y:S02]  /*3e80*/  FMNMX R4, R28, R5, !PT ;  /* 0x000000051c047209 */ /* 0x000fe40007800000 */
[----:B------:R-:W-:-:S02]  /*3e90*/  FMNMX R20, R30, R21, !PT ;  /* 0x000000151e147209 */ /* 0x000fc40007800000 */
[----:B------:R-:W-:Y:S02]  /*3ea0*/  FMNMX R5, R29, R4, !PT ;  /* 0x000000041d057209 */ /* 0x000fe40007800000 */
[----:B------:R-:W-:Y:S02]  /*3eb0*/  FMNMX R21, R31, R20, !PT ;  /* 0x000000141f157209 */ /* 0x000fe40007800000 */
[----:B------:R-:W-:Y:S02]  /*3ec0*/  FMNMX R4, R32, R5, !PT ;  /* 0x0000000520047209 */ /* 0x000fe40007800000 */
[----:B------:R-:W-:Y:S02]  /*3ed0*/  FMNMX R20, R34, R21, !PT ;  /* 0x0000001522147209 */ /* 0x000fe40007800000 */
[----:B------:R-:W-:Y:S02]  /*3ee0*/  FMNMX R5, R33, R4, !PT ;  /* 0x0000000421057209 */ /* 0x000fe40007800000 */
[----:B------:R-:W-:-:S02]  /*3ef0*/  FMNMX R21, R35, R20, !PT ;  /* 0x0000001423157209 */ /* 0x000fc40007800000 */
        /* <DEDUP_REMOVED lines=17> */
[----:B------:R-:W-:Y:S02]  /*4010*/  FMNMX R4, R46, R173, !PT ;  /* 0x000000ad2e047209 */ /* 0x000fe40007800000 */
[----:B-1----:R-:W-:-:S04]  /*4020*/  FMNMX R5, R14, R5, !PT ;  /* 0x000000050e057209 */ /* 0x002fc80007800000 */
[----:B------:R-:W-:-:S04]  /*4030*/  FSETP.NEU.AND P2, PT, R5, -INF , PT ;  /* 0xff8000000500780b */ /* 0x000fc80003f4d000 */
[----:B------:R-:W-:-:S05]  /*4040*/  FSEL R20, R5, RZ, P2 ;  /* 0x000000ff05147208 */ /* 0x000fca0001000000 */
[C---:B------:R-:W-:Y:S01]  /*4050*/  FMUL R171, R20.reuse, UR7 ;  /* 0x0000000714ab7c20 */ /* 0x040fe20008400000 */
[----:B------:R-:W-:-:S03]  /*4060*/  FADD R20, -R20, R15 ;  /* 0x0000000f14147221 */ /* 0x000fc60000000100 */
[--C-:B------:R-:W-:Y:S01]  /*4070*/  FFMA R24, R24, UR7, -R171.reuse ;  /* 0x0000000718187c23 */ /* 0x100fe200080008ab */
[--C-:B------:R-:W-:Y:S01]  /*4080*/  FFMA R21, R25, UR7, -R171.reuse ;  /* 0x0000000719157c23 */ /* 0x100fe200080008ab */
[--C-:B------:R-:W-:Y:S01]  /*4090*/  FFMA R14, R28, UR7, -R171.reuse ;  /* 0x000000071c0e7c23 */ /* 0x100fe200080008ab */
[----:B------:R-:W-:Y:S01]  /*40a0*/  FMNMX R25, R47, R4, !PT ;  /* 0x000000042f197209 */ /* 0x000fe20007800000 */
[--C-:B------:R-:W-:Y:S01]  /*40b0*/  FFMA R28, R32, UR7, -R171.reuse ;  /* 0x00000007201c7c23 */ /* 0x100fe200080008ab */
[----:B------:R-:W-:Y:S01]  /*40c0*/  FSETP.GEU.AND P5, PT, R24, -126, PT ;  /* 0xc2fc00001800780b */ /* 0x000fe20003fae000 */
[--C-:B------:R-:W-:Y:S01]  /*40d0*/  FFMA R32, R36, UR7, -R171.reuse ;  /* 0x0000000724207c23 */ /* 0x100fe200080008ab */
[----:B------:R-:W-:Y:S01]  /*40e0*/  FSETP.GEU.AND P3, PT, R21, -126, PT ;  /* 0xc2fc00001500780b */ /* 0x000fe20003f6e000 */
        /* <DEDUP_REMOVED lines=11> */
[----:B------:R-:W-:Y:S01]  /*41a0*/  FMNMX R4, R54, R173, !PT ;  /* 0x000000ad36047209 */ /* 0x000fe20007800000 */
[----:B------:R-:W-:Y:S01]  /*41b0*/  @!P3 FMUL R21, R21, 0.5 ;  /* 0x3f0000001515b820 */ /* 0x000fe20000400000 */
[--C-:B------:R-:W-:Y:S01]  /*41c0*/  FFMA R37, R40, UR7, -R171.reuse ;  /* 0x0000000728257c23 */ /* 0x100fe200080008ab */
[----:B------:R-:W-:Y:S01]  /*41d0*/  @!P2 FMUL R14, R14, 0.5 ;  /* 0x3f0000000e0ea820 */ /* 0x000fe20000400000 */
[----:B------:R-:W-:Y:S01]  /*41e0*/  FMNMX R4, R55, R4, !PT ;  /* 0x0000000437047209 */ /* 0x000fe20007800000 */
[----:B------:R-:W1:Y:S01]  /*41f0*/  MUFU.EX2 R24, R24 ;  /* 0x0000001800187308 */ /* 0x000e620000000800 */
[--C-:B------:R-:W-:Y:S01]  /*4200*/  FFMA R40, R45, UR7, -R171.reuse ;  /* 0x000000072d287c23 */ /* 0x100fe200080008ab */
[----:B------:R-:W-:Y:S01]  /*4210*/  @!P6 FMUL R28, R28, 0.5 ;  /* 0x3f0000001c1ce820 */ /* 0x000fe20000400000 */
[--C-:B------:R-:W-:Y:S01]  /*4220*/  FFMA R45, R48, UR7, -R171.reuse ;  /* 0x00000007302d7c23 */ /* 0x100fe200080008ab */
[----:B------:R-:W2:Y:S01]  /*4230*/  SHFL.BFLY PT, R173, R4, 0x1, 0x1f ;  /* 0x0c201f0004ad7f89 */ /* 0x000ea200000e0000 */
[--C-:B------:R-:W-:Y:S01]  /*4240*/  FFMA R44, R49, UR7, -R171.reuse ;  /* 0x00000007312c7c23 */ /* 0x100fe200080008ab */
[----:B------:R-:W-:Y:S01]  /*4250*/  @!P4 FMUL R25, R25, 0.5 ;  /* 0x3f0000001919c820 */ /* 0x000fe20000400000 */
[--C-:B------:R-:W-:Y:S01]  /*4260*/  FFMA R49, R52, UR7, -R171.reuse ;  /* 0x0000000734317c23 */ /* 0x100fe200080008ab */
[----:B------:R-:W3:Y:S01]  /*4270*/  MUFU.EX2 R21, R21 ;  /* 0x0000001500157308 */ /* 0x000ee20000000800 */
[----:B------:R-:W-:Y:S01]  /*4280*/  FFMA R48, R53, UR7, -R171 ;  /* 0x0000000735307c23 */ /* 0x000fe200080008ab */
[----:B------:R-:W-:-:S06]  /*4290*/  FMUL R20, R20, UR7 ;  /* 0x0000000714147c20 */ /* 0x000fcc0008400000 */
[----:B------:R-:W4:Y:S01]  /*42a0*/  MUFU.EX2 R14, R14 ;  /* 0x0000000e000e7308 */ /* 0x000f220000000800 */
[----:B-1----:R-:W-:Y:S01]  /*42b0*/  @!P5 FMUL R24, R24, R24 ;  /* 0x000000181818d220 */ /* 0x002fe20000400000 */
[----:B------:R-:W-:-:S06]  /*42c0*/  FSETP.GEU.AND P5, PT, R29, -126, PT ;  /* 0xc2fc00001d00780b */ /* 0x000fcc0003fae000 */
[----:B------:R-:W1:Y:S01]  /*42d0*/  MUFU.EX2 R25, R25 ;  /* 0x0000001900197308 */ /* 0x000e620000000800 */
[----:B---3--:R-:W-:Y:S01]  /*42e0*/  @!P3 FMUL R21, R21, R21 ;  /* 0x000000151515b220 */ /* 0x008fe20000400000 */
[----:B------:R-:W-:Y:S02]  /*42f0*/  FSETP.GEU.AND P3, PT, R32, -126, PT ;  /* 0xc2fc00002000780b */ /* 0x000fe40003f6e000 */
[----:B--2---:R-:W-:-:S03]  /*4300*/  FMNMX R4, R4, R173, !PT ;  /* 0x000000ad04047209 */ /* 0x004fc60007800000 */
[----:B------:R-:W-:Y:S01]  /*4310*/  @!P5 FMUL R29, R29, 0.5 ;  /* 0x3f0000001d1dd820 */ /* 0x000fe20000400000 */
[----:B------:R-:W2:Y:S01]  /*4320*/  MUFU.EX2 R28, R28 ;  /* 0x0000001c001c7308 */ /* 0x000ea20000000800 */
[----:B----4-:R-:W-:Y:S01]  /*4330*/  @!P2 FMUL R14, R14, R14 ;  /* 0x0000000e0e0ea220 */ /* 0x010fe20000400000 */
[----:B------:R-:W-:Y:S01]  /*4340*/  FSETP.GEU.AND P2, PT, R33, -126, PT ;  /* 0xc2fc00002100780b */ /* 0x000fe20003f4e000 */
[----:B------:R-:W3:Y:S04]  /*4350*/  SHFL.BFLY PT, R173, R4, 0x2, 0x1f ;  /* 0x0c401f0004ad7f89 */ /* 0x000ee800000e0000 */
[----:B------:R-:W-:Y:S01]  /*4360*/  @!P3 FMUL R32, R32, 0.5 ;  /* 0x3f0000002020b820 */ /* 0x000fe20000400000 */
[----:B------:R-:W4:Y:S01]  /*4370*/  MUFU.EX2 R29, R29 ;  /* 0x0000001d001d7308 */ /* 0x000f220000000800 */
[----:B-1----:R-:W-:Y:S01]  /*4380*/  @!P4 FMUL R25, R25, R25 ;  /* 0x000000191919c220 */ /* 0x002fe20000400000 */
[----:B------:R-:W-:-:S05]  /*4390*/  FSETP.GEU.AND P4, PT, R37, -126, PT ;  /* 0xc2fc00002500780b */ /* 0x000fca0003f8e000 */
[----:B------:R-:W-:Y:S01]  /*43a0*/  @!P2 FMUL R33, R33, 0.5 ;  /* 0x3f0000002121a820 */ /* 0x000fe20000400000 */
[----:B------:R-:W1:Y:S01]  /*43b0*/  MUFU.EX2 R32, R32 ;  /* 0x0000002000207308 */ /* 0x000e620000000800 */
[----:B--2---:R-:W-:Y:S01]  /*43c0*/  @!P6 FMUL R28, R28, R28 ;  /* 0x0000001c1c1ce220 */ /* 0x004fe20000400000 */
[----:B------:R-:W-:-:S05]  /*43d0*/  FSETP.GEU.AND P6, PT, R36, -126, PT ;  /* 0xc2fc00002400780b */ /* 0x000fca0003fce000 */
[----:B------:R-:W-:Y:S01]  /*43e0*/  @!P4 FMUL R37, R37, 0.5 ;  /* 0x3f0000002525c820 */ /* 0x000fe20000400000 */
[----:B------:R-:W2:Y:S01]  /*43f0*/  MUFU.EX2 R33, R33 ;  /* 0x0000002100217308 */ /* 0x000ea20000000800 */
[----:B----4-:R-:W-:Y:S01]  /*4400*/  @!P5 FMUL R29, R29, R29 ;  /* 0x0000001d1d1dd220 */ /* 0x010fe20000400000 */
[----:B------:R-:W-:Y:S02]  /*4410*/  FSETP.GEU.AND P5, PT, R41, -126, PT ;  /* 0xc2fc00002900780b */ /* 0x000fe40003fae000 */
[----:B---3--:R-:W-:-:S03]  /*4420*/  FMNMX R4, R4, R173, !PT ;  /* 0x000000ad04047209 */ /* 0x008fc60007800000 */
        /* <DEDUP_REMOVED lines=10> */
[----:B---3--:R-:W-:Y:S01]  /*44d0*/  @!P4 FMUL R37, R37, R37 ;  /* 0x000000252525c220 */ /* 0x008fe20000400000 */
[----:B------:R-:W-:-:S05]  /*44e0*/  FSETP.GEU.AND P4, PT, R44, -126, PT ;  /* 0xc2fc00002c00780b */ /* 0x000fca0003f8e000 */
[----:B------:R-:W-:Y:S01]  /*44f0*/  @!P2 FMUL R45, R45, 0.5 ;  /* 0x3f0000002d2da820 */ /* 0x000fe20000400000 */
[----:B------:R-:W3:Y:S01]  /*4500*/  MUFU.EX2 R40, R40 ;  /* 0x0000002800287308 */ /* 0x000ee20000000800 */
[----:B-1----:R-:W-:Y:S01]  /*4510*/  @!P6 FMUL R36, R36, R36 ;  /* 0x000000242424e220 */ /* 0x002fe20000400000 */
[----:B------:R-:W-:-:S04]  /*4520*/  FSETP.NEU.AND P6, PT, R4, -INF , PT ;  /* 0xff8000000400780b */ /* 0x000fc80003fcd000 */
[----:B------:R-:W-:Y:S01]  /*4530*/  FSEL R52, R4, RZ, P6 ;  /* 0x000000ff04347208 */ /* 0x000fe20003000000 */
[----:B------:R-:W-:Y:S01]  /*4540*/  @!P4 FMUL R44, R44, 0.5 ;  /* 0x3f0000002c2cc820 */ /* 0x000fe20000400000 */
[----:B------:R-:W1:Y:S01]  /*4550*/  MUFU.EX2 R45, R45 ;  /* 0x0000002d002d7308 */ /* 0x000e620000000800 */
[----:B--2---:R-:W-:Y:S01]  /*4560*/  @!P5 FMUL R41, R41, R41 ;  /* 0x000000292929d220 */ /* 0x004fe20000400000 */
[----:B------:R-:W-:Y:S01]  /*4570*/  FSETP.GEU.AND P6, PT, R49, -126, PT ;  /* 0xc2fc00003100780b */ /* 0x000fe20003fce000 */
[----:B------:R-:W-:Y:S01]  /*4580*/  FMUL R53, R52, UR7 ;  /* 0x0000000734357c20 */ /* 0x000fe20008400000 */
[----:B------:R-:W-:Y:S01]  /*4590*/  FSETP.GEU.AND P5, PT, R48, -126, PT ;  /* 0xc2fc00003000780b */ /* 0x000fe20003fae000 */
[----:B------:R-:W-:Y:S01]  /*45a0*/  FADD R52, -R52, R13 ;  /* 0x0000000d34347221 */ /* 0x000fe20000000100 */
[----:B------:R-:W-:Y:S01]  /*45b0*/  FADD R15, R14, R41 ;  /* 0x000000290e0f7221 */ /* 0x000fe20000000000 */
[--C-:B------:R-:W-:Y:S01]  /*45c0*/  FFMA R26, R26, UR7, -R53.reuse ;  /* 0x000000071a1a7c23 */ /* 0x100fe20008000835 */
[----:B------:R-:W2:Y:S01]  /*45d0*/  MUFU.EX2 R44, R44 ;  /* 0x0000002c002c7308 */ /* 0x000ea20000000800 */
[----:B---3--:R-:W-:Y:S01]  /*45e0*/  @!P3 FMUL R40, R40, R40 ;  /* 0x000000282828b220 */ /* 0x008fe20000400000 */
[--C-:B------:R-:W-:Y:S01]  /*45f0*/  FFMA R27, R27, UR7, -R53.reuse ;  /* 0x000000071b1b7c23 */ /* 0x100fe20008000835 */
[--C-:B------:R-:W-:Y:S01]  /*4600*/  FFMA R30, R30, UR7, -R53.reuse ;  /* 0x000000071e1e7c23 */ /* 0x100fe20008000835 */
[----:B------:R-:W-:Y:S01]  /*4610*/  FSETP.GEU.AND P3, PT, R26, -126, PT ;  /* 0xc2fc00001a00780b */ /* 0x000fe20003f6e000 */
[--C-:B------:R-:W-:Y:S01]  /*4620*/  FFMA R31, R31, UR7, -R53.reuse ;  /* 0x000000071f1f7c23 */ /* 0x100fe20008000835 */
[--C-:B------:R-:W-:Y:S01]  /*4630*/  FFMA R34, R34, UR7, -R53.reuse ;  /* 0x0000000722227c23 */ /* 0x100fe20008000835 */
[----:B------:R-:W-:Y:S01]  /*4640*/  @!P6 FMUL R49, R49, 0.5 ;  /* 0x3f0000003131e820 */ /* 0x000fe20000400000 */
[--C-:B------:R-:W-:Y:S01]  /*4650*/  FFMA R43, R43, UR7, -R53.reuse ;  /* 0x000000072b2b7c23 */ /* 0x100fe20008000835 */
[----:B-1----:R-:W-:Y:S01]  /*4660*/  @!P2 FMUL R45, R45, R45 ;  /* 0x0000002d2d2da220 */ /* 0x002fe20000400000 */
[----:B------:R-:W-:Y:S01]  /*4670*/  FSETP.GEU.AND P2, PT, R27, -126, PT ;  /* 0xc2fc00001b00780b */ /* 0x000fe20003f4e000 */
[----:B------:R-:W-:Y:S01]  /*4680*/  @!P5 FMUL R48, R48, 0.5 ;  /* 0x3f0000003030d820 */ /* 0x000fe20000400000 */
[--C-:B------:R-:W-:Y:S01]  /*4690*/  FFMA R47, R47, UR7, -R53.reuse ;  /* 0x000000072f2f7c23 */ /* 0x100fe20008000835 */
[----:B------:R-:W1:Y:S01]  /*46a0*/  MUFU.EX2 R49, R49 ;  /* 0x0000003100317308 */ /* 0x000e620000000800 */
[----:B------:R-:W-:Y:S01]  /*46b0*/  FFMA R51, R51, UR7, -R53 ;  /* 0x0000000733337c23 */ /* 0x000fe20008000835 */
[----:B------:R-:W-:Y:S01]  /*46c0*/  FMUL R52, R52, UR7 ;  /* 0x0000000734347c20 */ /* 0x000fe20008400000 */
[----:B------:R-:W-:Y:S01]  /*46d0*/  FADD R13, R21, R36 ;  /* 0x00000024150d7221 */ /* 0x000fe20000000000 */
[----:B------:R-:W-:Y:S01]  /*46e0*/  @!P3 FMUL R26, R26, 0.5 ;  /* 0x3f0000001a1ab820 */ /* 0x000fe20000400000 */
[----:B--2---:R-:W-:Y:S01]  /*46f0*/  @!P4 FMUL R44, R44, R44 ;  /* 0x0000002c2c2cc220 */ /* 0x004fe20000400000 */
[----:B------:R-:W-:-:S02]  /*4700*/  FSETP.GEU.AND P4, PT, R30, -126, PT ;  /* 0xc2fc00001e00780b */ /* 0x000fc40003f8e000 */
[----:B------:R-:W2:Y:S02]  /*4710*/  MUFU.EX2 R48, R48 ;  /* 0x0000003000307308 */ /* 0x000ea40000000800 */
[----:B------:R-:W-:-:S06]  /*4720*/  @!P2 FMUL R27, R27, 0.5 ;  /* 0x3f0000001b1ba820 */ /* 0x000fcc0000400000 */
[----:B------:R3:W4:Y:S01]  /*4730*/  MUFU.EX2 R171, R26 ;  /* 0x0000001a00ab7308 */ /* 0x0007220000000800 */
[----:B-1----:R-:W-:Y:S01]  /*4740*/  @!P6 FMUL R49, R49, R49 ;  /* 0x000000313131e220 */ /* 0x002fe20000400000 */
[----:B------:R-:W-:Y:S01]  /*4750*/  FSETP.GEU.AND P6, PT, R31, -126, PT ;  /* 0xc2fc00001f00780b */ /* 0x000fe20003fce000 */
[----:B------:R-:W-:-:S05]  /*4760*/  @!P4 FMUL R30, R30, 0.5 ;  /* 0x3f0000001e1ec820 */ /* 0x000fca0000400000 */
[----:B------:R1:W5:Y:S01]  /*4770*/  MUFU.EX2 R172, R27 ;  /* 0x0000001b00ac7308 */ /* 0x0003620000000800 */
[----:B---3--:R-:W-:Y:S01]  /*4780*/  FFMA R26, R35, UR7, -R53 ;  /* 0x00000007231a7c23 */ /* 0x008fe20008000835 */
[----:B--2---:R-:W-:Y:S01]  /*4790*/  @!P5 FMUL R48, R48, R48 ;  /* 0x000000303030d220 */ /* 0x004fe20000400000 */
[----:B------:R-:W-:-:S04]  /*47a0*/  FSETP.GEU.AND P5, PT, R34, -126, PT ;  /* 0xc2fc00002200780b */ /* 0x000fc80003fae000 */
[----:B------:R-:W-:Y:S01]  /*47b0*/  @!P6 FMUL R31, R31, 0.5 ;  /* 0x3f0000001f1fe820 */ /* 0x000fe20000400000 */
[----:B------:R2:W3:Y:S01]  /*47c0*/  MUFU.EX2 R173, R30 ;  /* 0x0000001e00ad7308 */ /* 0x0004e20000000800 */
[----:B----4-:R-:W-:Y:S01]  /*47d0*/  @!P3 FMUL R171, R171, R171 ;  /* 0x000000abababb220 */ /* 0x010fe20000400000 */
[----:B------:R-:W-:Y:S01]  /*47e0*/  FSETP.GEU.AND P3, PT, R26, -126, PT ;  /* 0xc2fc00001a00780b */ /* 0x000fe20003f6e000 */
[----:B-1----:R-:W-:-:S05]  /*47f0*/  FFMA R27, R38, UR7, -R53 ;  /* 0x00000007261b7c23 */ /* 0x002fca0008000835 */
[----:B------:R-:W-:Y:S01]  /*4800*/  @!P5 FMUL R34, R34, 0.5 ;  /* 0x3f0000002222d820 */ /* 0x000fe20000400000 */
[----:B-----5:R-:W-:Y:S01]  /*4810*/  @!P2 FMUL R172, R172, R172 ;  /* 0x000000acacaca220 */ /* 0x020fe20000400000 */
[----:B------:R-:W-:Y:S01]  /*4820*/  FSETP.GEU.AND P2, PT, R27, -126, PT ;  /* 0xc2fc00001b00780b */ /* 0x000fe20003f4e000 */
[----:B--2---:R-:W-:Y:S01]  /*4830*/  FFMA R30, R39, UR7, -R53 ;  /* 0x00000007271e7c23 */ /* 0x004fe20008000835 */
[----:B------:R1:W2:Y:S03]  /*4840*/  MUFU.EX2 R174, R31 ;  /* 0x0000001f00ae7308 */ /* 0x0002a60000000800 */
[----:B------:R-:W-:Y:S01]  /*4850*/  @!P3 FMUL R26, R26, 0.5 ;  /* 0x3f0000001a1ab820 */ /* 0x000fe20000400000 */
[----:B---3--:R-:W-:Y:S01]  /*4860*/  @!P4 FMUL R173, R173, R173 ;  /* 0x000000adadadc220 */ /* 0x008fe20000400000 */
[----:B------:R-:W-:-:S03]  /*4870*/  FSETP.GEU.AND P4, PT, R30, -126, PT ;  /* 0xc2fc00001e00780b */ /* 0x000fc60003f8e000 */
[----:B------:R3:W4:Y:S01]  /*4880*/  MUFU.EX2 R35, R34 ;  /* 0x0000002200237308 */ /* 0x0007220000000800 */
[----:B-1----:R-:W-:Y:S02]  /*4890*/  FFMA R31, R42, UR7, -R53 ;  /* 0x000000072a1f7c23 */ /* 0x002fe40008000835 */
[----:B------:R-:W-:-:S05]  /*48a0*/  @!P2 FMUL R27, R27, 0.5 ;  /* 0x3f0000001b1ba820 */ /* 0x000fca0000400000 */
[----:B------:R1:W5:Y:S01]  /*48b0*/  MUFU.EX2 R38, R26 ;  /* 0x0000001a00267308 */ /* 0x0003620000000800 */
[----:B--2---:R-:W-:Y:S01]  /*48c0*/  @!P6 FMUL R174, R174, R174 ;  /* 0x000000aeaeaee220 */ /* 0x004fe20000400000 */
[----:B------:R-:W-:Y:S01]  /*48d0*/  FSETP.GEU.AND P6, PT, R31, -126, PT ;  /* 0xc2fc00001f00780b */ /* 0x000fe20003fce000 */
[----:B------:R-:W-:Y:S01]  /*48e0*/  @!P4 FMUL R30, R30, 0.5 ;  /* 0x3f0000001e1ec820 */ /* 0x000fe20000400000 */
[----:B---3--:R-:W-:-:S04]  /*48f0*/  FADD R34, R32, R49 ;  /* 0x0000003120227221 */ /* 0x008fc80000000000 */
[----:B------:R2:W3:Y:S01]  /*4900*/  MUFU.EX2 R39, R27 ;  /* 0x0000001b00277308 */ /* 0x0004e20000000800 */
[----:B-1----:R-:W-:Y:S01]  /*4910*/  FFMA R26, R46, UR7, -R53 ;  /* 0x000000072e1a7c23 */ /* 0x002fe20008000835 */
[----:B----4-:R-:W-:Y:S01]  /*4920*/  @!P5 FMUL R35, R35, R35 ;  /* 0x000000232323d220 */ /* 0x010fe20000400000 */
[----:B------:R-:W-:Y:S01]  /*4930*/  FSETP.GEU.AND P5, PT, R43, -126, PT ;  /* 0xc2fc00002b00780b */ /* 0x000fe20003fae000 */
[----:B------:R-:W-:-:S03]  /*4940*/  FADD R34, R15, R34 ;  /* 0x000000220f227221 */ /* 0x000fc60000000000 */
[----:B------:R-:W-:Y:S01]  /*4950*/  @!P6 FMUL R31, R31, 0.5 ;  /* 0x3f0000001f1fe820 */ /* 0x000fe20000400000 */
[----:B------:R1:W4:Y:S01]  /*4960*/  MUFU.EX2 R42, R30 ;  /* 0x0000001e002a7308 */ /* 0x0003220000000800 */
[----:B-----5:R-:W-:Y:S01]  /*4970*/  @!P3 FMUL R38, R38, R38 ;  /* 0x000000262626b220 */ /* 0x020fe20000400000 */
[----:B------:R-:W-:Y:S01]  /*4980*/  FSETP.GEU.AND P3, PT, R26, -126, PT ;  /* 0xc2fc00001a00780b */ /* 0x000fe20003f6e000 */
[----:B--2---:R-:W-:-:S05]  /*4990*/  FFMA R27, R50, UR7, -R53 ;  /* 0x00000007321b7c23 */ /* 0x004fca0008000835 */
[----:B------:R-:W-:Y:S01]  /*49a0*/  @!P5 FMUL R43, R43, 0.5 ;  /* 0x3f0000002b2bd820 */ /* 0x000fe20000400000 */
[----:B---3--:R-:W-:Y:S01]  /*49b0*/  @!P2 FMUL R39, R39, R39 ;  /* 0x000000272727a220 */ /* 0x008fe20000400000 */
[----:B------:R-:W-:Y:S01]  /*49c0*/  FSETP.GEU.AND P2, PT, R47, -126, PT ;  /* 0xc2fc00002f00780b */ /* 0x000fe20003f4e000 */
[----:B------:R-:W2:Y:S01]  /*49d0*/  MUFU.EX2 R46, R31 ;  /* 0x0000001f002e7308 */ /* 0x000ea20000000800 */
[--C-:B-1----:R-:W-:Y:S01]  /*49e0*/  FFMA R30, R54, UR7, -R53.reuse ;  /* 0x00000007361e7c23 */ /* 0x102fe20008000835 */
[----:B------:R-:W-:Y:S02]  /*49f0*/  FFMA R53, R55, UR7, -R53 ;  /* 0x0000000737357c23 */ /* 0x000fe40008000835 */
[----:B------:R-:W-:Y:S01]  /*4a00*/  @!P3 FMUL R26, R26, 0.5 ;  /* 0x3f0000001a1ab820 */ /* 0x000fe20000400000 */
[----:B----4-:R-:W-:Y:S01]  /*4a10*/  @!P4 FMUL R42, R42, R42 ;  /* 0x0000002a2a2ac220 */ /* 0x010fe20000400000 */
[----:B------:R-:W-:Y:S02]  /*4a20*/  FSETP.GEU.AND P4, PT, R27, -126, PT ;  /* 0xc2fc00001b00780b */ /* 0x000fe40003f8e000 */
[----:B------:R1:W3:Y:S04]  /*4a30*/  MUFU.EX2 R50, R26 ;  /* 0x0000001a00327308 */ /* 0x0002e80000000800 */
[----:B------:R-:W-:-:S04]  /*4a40*/  @!P2 FMUL R47, R47, 0.5 ;  /* 0x3f0000002f2fa820 */ /* 0x000fc80000400000 */
[----:B------:R-:W4:Y:S01]  /*4a50*/  MUFU.EX2 R43, R43 ;  /* 0x0000002b002b7308 */ /* 0x000f220000000800 */
[----:B--2---:R-:W-:Y:S01]  /*4a60*/  @!P6 FMUL R46, R46, R46 ;  /* 0x0000002e2e2ee220 */ /* 0x004fe20000400000 */
[----:B------:R-:W-:Y:S01]  /*4a70*/  FSETP.GEU.AND P6, PT, R51, -126, PT ;  /* 0xc2fc00003300780b */ /* 0x000fe20003fce000 */
[----:B-1----:R-:W-:Y:S01]  /*4a80*/  FADD R26, R29, R44 ;  /* 0x0000002c1d1a7221 */ /* 0x002fe20000000000 */
[----:B------:R-:W-:-:S03]  /*4a90*/  @!P4 FMUL R27, R27, 0.5 ;  /* 0x3f0000001b1bc820 */ /* 0x000fc60000400000 */
[----:B------:R-:W-:Y:S01]  /*4aa0*/  FADD R31, R13, R26 ;  /* 0x0000001a0d1f7221 */ /* 0x000fe20000000000 */
[----:B------:R-:W1:Y:S01]  /*4ab0*/  MUFU.EX2 R47, R47 ;  /* 0x0000002f002f7308 */ /* 0x000e620000000800 */
[----:B---3--:R-:W-:Y:S01]  /*4ac0*/  @!P3 FMUL R50, R50, R50 ;  /* 0x000000323232b220 */ /* 0x008fe20000400000 */
[----:B------:R-:W-:Y:S01]  /*4ad0*/  FSETP.GEU.AND P3, PT, R53, -126, PT ;  /* 0xc2fc00003500780b */ /* 0x000fe20003f6e000 */
[----:B------:R-:W-:Y:S01]  /*4ae0*/  FADD R26, R25, R40 ;  /* 0x00000028191a7221 */ /* 0x000fe20000000000 */
[----:B------:R-:W-:Y:S01]  /*4af0*/  FADD R13, R24, R37 ;  /* 0x00000025180d7221 */ /* 0x000fe20000000000 */
[----:B------:R-:W-:Y:S01]  /*4b00*/  FADD R55, R173, R50 ;  /* 0x00000032ad377221 */ /* 0x000fe20000000000 */
[----:B------:R-:W-:Y:S01]  /*4b10*/  F2FP.F16.F32.PACK_AB R24, R21, R24 ;  /* 0x000000181518723e */ /* 0x000fe200000000ff */
[----:B------:R-:W-:Y:S01]  /*4b20*/  @!P6 FMUL R51, R51, 0.5 ;  /* 0x3f0000003333e820 */ /* 0x000fe20000400000 */
[----:B------:R2:W3:Y:S01]  /*4b30*/  MUFU.EX2 R54, R27 ;  /* 0x0000001b00367308 */ /* 0x0004e20000000800 */
[----:B----4-:R-:W-:Y:S01]  /*4b40*/  @!P5 FMUL R43, R43, R43 ;  /* 0x0000002b2b2bd220 */ /* 0x010fe20000400000 */
[----:B------:R-:W-:-:S05]  /*4b50*/  FSETP.GEU.AND P5, PT, R30, -126, PT ;  /* 0xc2fc00001e00780b */ /* 0x000fca0003fae000 */
[----:B------:R-:W-:Y:S01]  /*4b60*/  @!P3 FMUL R53, R53, 0.5 ;  /* 0x3f0000003535b820 */ /* 0x000fe20000400000 */
[----:B------:R-:W4:Y:S01]  /*4b70*/  MUFU.EX2 R51, R51 ;  /* 0x0000003300337308 */ /* 0x000f220000000800 */
[----:B-1----:R-:W-:Y:S01]  /*4b80*/  @!P2 FMUL R47, R47, R47 ;  /* 0x0000002f2f2fa220 */ /* 0x002fe20000400000 */
[----:B------:R-:W-:Y:S01]  /*4b90*/  FSETP.GEU.AND P2, PT, R20, -126, PT ;  /* 0xc2fc00001400780b */ /* 0x000fe20003f4e000 */
[----:B--2---:R-:W-:Y:S02]  /*4ba0*/  FADD R27, R33, R48 ;  /* 0x00000030211b7221 */ /* 0x004fe40000000000 */
[----:B------:R-:W-:Y:S02]  /*4bb0*/  FADD R175, R174, R47 ;  /* 0x0000002faeaf7221 */ /* 0x000fe40000000000 */
[----:B------:R-:W-:Y:S01]  /*4bc0*/  @!P5 FMUL R30, R30, 0.5 ;  /* 0x3f0000001e1ed820 */ /* 0x000fe20000400000 */
[----:B------:R-:W1:Y:S01]  /*4bd0*/  MUFU.EX2 R53, R53 ;  /* 0x0000003500357308 */ /* 0x000e620000000800 */
[----:B---3--:R-:W-:Y:S01]  /*4be0*/  @!P4 FMUL R54, R54, R54 ;  /* 0x000000363636c220 */ /* 0x008fe20000400000 */
[----:B------:R-:W-:Y:S01]  /*4bf0*/  FSETP.GEU.AND P4, PT, R52, -126, PT ;  /* 0xc2fc00003400780b */ /* 0x000fe20003f8e000 */
[----:B------:R-:W-:Y:S01]  /*4c00*/  FADD R26, R26, R27 ;  /* 0x0000001b1a1a7221 */ /* 0x000fe20000000000 */
[----:B------:R-:W-:Y:S01]  /*4c10*/  FADD R27, R171, R46 ;  /* 0x0000002eab1b7221 */ /* 0x000fe20000000000 */
[----:B------:R-:W-:-:S02]  /*4c20*/  FADD R178, R35, R54 ;  /* 0x0000003623b27221 */ /* 0x000fc40000000000 */
[----:B------:R-:W-:Y:S01]  /*4c30*/  @!P2 FMUL R20, R20, 0.5 ;  /* 0x3f0000001414a820 */ /* 0x000fe20000400000 */
[----:B------:R2:W3:Y:S01]  /*4c40*/  MUFU.EX2 R176, R30 ;  /* 0x0000001e00b07308 */ /* 0x0004e20000000800 */
[----:B----4-:R-:W-:Y:S01]  /*4c50*/  @!P6 FMUL R51, R51, R51 ;  /* 0x000000333333e220 */ /* 0x010fe20000400000 */
[----:B------:R-:W-:Y:S01]  /*4c60*/  FADD R26, R31, R26 ;  /* 0x0000001a1f1a7221 */ /* 0x000fe20000000000 */
[----:B------:R-:W-:Y:S01]  /*4c70*/  FADD R27, R27, R178 ;  /* 0x000000b21b1b7221 */ /* 0x000fe20000000000 */
[----:B------:R-:W-:Y:S01]  /*4c80*/  F2FP.F16.F32.PACK_AB R31, R42, R39 ;  /* 0x000000272a1f723e */ /* 0x000fe200000000ff */
[----:B------:R-:W-:Y:S02]  /*4c90*/  FADD R177, R38, R51 ;  /* 0x0000003326b17221 */ /* 0x000fe40000000000 */
[----:B------:R-:W-:Y:S01]  /*4ca0*/  @!P4 FMUL R52, R52, 0.5 ;  /* 0x3f0000003434c820 */ /* 0x000fe20000400000 */
[----:B------:R-:W4:Y:S01]  /*4cb0*/  MUFU.EX2 R20, R20 ;  /* 0x0000001400147308 */ /* 0x000f220000000800 */
[----:B--2---:R-:W-:Y:S01]  /*4cc0*/  FADD R30, R28, R45 ;  /* 0x0000002d1c1e7221 */ /* 0x004fe20000000000 */
[----:B-1----:R-:W-:Y:S01]  /*4cd0*/  @!P3 FMUL R53, R53, R53 ;  /* 0x000000353535b220 */ /* 0x002fe20000400000 */
[----:B------:R-:W-:-:S02]  /*4ce0*/  F2FP.F16.F32.PACK_AB R28, R29, R28 ;  /* 0x0000001c1d1c723e */ /* 0x000fc400000000ff */
[----:B------:R-:W-:Y:S01]  /*4cf0*/  FADD R13, R13, R30 ;  /* 0x0000001e0d0d7221 */ /* 0x000fe20000000000 */
[----:B------:R-:W-:Y:S01]  /*4d00*/  FADD R30, R172, R43 ;  /* 0x0000002bac1e7221 */ /* 0x000fe20000000000 */
[----:B------:R-:W-:Y:S01]  /*4d10*/  FADD R180, R42, R53 ;  /* 0x000000352ab47221 */ /* 0x000fe20000000000 */
[----:B------:R1:W2:Y:S01]  /*4d20*/  MUFU.EX2 R15, R52 ;  /* 0x00000034000f7308 */ /* 0x0002a20000000800 */
[----:B---3--:R-:W-:Y:S01]  /*4d30*/  @!P5 FMUL R176, R176, R176 ;  /* 0x000000b0b0b0d220 */ /* 0x008fe20000400000 */
[----:B------:R-:W-:Y:S01]  /*4d40*/  FADD R13, R13, R34 ;  /* 0x000000220d0d7221 */ /* 0x000fe20000000000 */
[----:B------:R-:W-:Y:S01]  /*4d50*/  FADD R30, R30, R177 ;  /* 0x000000b11e1e7221 */ /* 0x000fe20000000000 */
[----:B------:R-:W-:Y:S01]  /*4d60*/  FADD R175, R175, R180 ;  /* 0x000000b4afaf7221 */ /* 0x000fe20000000000 */
[----:B------:R-:W-:Y:S01]  /*4d70*/  F2FP.F16.F32.PACK_AB R29, R38, R35 ;  /* 0x00000023261d723e */ /* 0x000fe200000000ff */
[----:B------:R-:W-:Y:S01]  /*4d80*/  FADD R13, R13, R26 ;  /* 0x0000001a0d0d7221 */ /* 0x000fe20000000000 */
[----:B------:R-:W-:Y:S01]  /*4d90*/  F2FP.F16.F32.PACK_AB R26, R25, R14 ;  /* 0x0000000e191a723e */ /* 0x000fe200000000ff */
[----:B------:R-:W-:Y:S01]  /*4da0*/  FADD R30, R30, R175 ;  /* 0x000000af1e1e7221 */ /* 0x000fe20000000000 */
[----:B-1----:R-:W-:Y:S01]  /*4db0*/  FADD R52, R39, R176 ;  /* 0x000000b027347221 */ /* 0x002fe20000000000 */
[----:B----4-:R-:W-:Y:S01]  /*4dc0*/  @!P2 FMUL R20, R20, R20 ;  /* 0x000000141414a220 */ /* 0x010fe20000400000 */
[----:B------:R-:W-:-:S02]  /*4dd0*/  F2FP.F16.F32.PACK_AB R25, R172, R171 ;  /* 0x000000abac19723e */ /* 0x000fc400000000ff */
[----:B------:R-:W-:Y:S01]  /*4de0*/  FADD R52, R55, R52 ;  /* 0x0000003437347221 */ /* 0x000fe20000000000 */
[----:B------:R-:W-:Y:S01]  /*4df0*/  FFMA R3, R20, R3, R13 ;  /* 0x0000000314037223 */ /* 0x000fe2000000000d */
[----:B------:R-:W-:Y:S01]  /*4e00*/  SHF.L.U32 R13, R23, 0x1f, RZ ;  /* 0x0000001f170d7819 */ /* 0x000fe200000006ff */
[-C--:B------:R-:W-:Y:S01]  /*4e10*/  FMUL R152, R152, R20.reuse ;  /* 0x0000001498987220 */ /* 0x080fe20000400000 */
[----:B------:R-:W-:Y:S01]  /*4e20*/  FADD R27, R27, R52 ;  /* 0x000000341b1b7221 */ /* 0x000fe20000000000 */
[----:B--2---:R-:W-:Y:S01]  /*4e30*/  @!P4 FMUL R15, R15, R15 ;  /* 0x0000000f0f0fc220 */ /* 0x004fe20000400000 */
[----:B------:R1:W2:Y:S01]  /*4e40*/  SYNCS.PHASECHK.TRANS64.TRYWAIT P2, [UR11+0x35400], R13 ;  /* 0x0354000dff0075a7 */ /* 0x0002a2000804014b */
[-C--:B------:R-:W-:Y:S01]  /*4e50*/  FMUL R153, R153, R20.reuse ;  /* 0x0000001499997220 */ /* 0x080fe20000400000 */
[----:B------:R-:W-:Y:S01]  /*4e60*/  FADD R30, R27, R30 ;  /* 0x0000001e1b1e7221 */ /* 0x000fe20000000000 */
[-C--:B------:R-:W-:Y:S01]  /*4e70*/  FMUL R156, R156, R20.reuse ;  /* 0x000000149c9c7220 */ /* 0x080fe20000400000 */
[-C--:B------:R-:W-:Y:S01]  /*4e80*/  FMUL R157, R157, R20.reuse ;  /* 0x000000149d9d7220 */ /* 0x080fe20000400000 */
[----:B------:R-:W-:Y:S01]  /*4e90*/  FMUL R160, R160, R20 ;  /* 0x00000014a0a07220 */ /* 0x000fe20000400000 */
[----:B------:R-:W-:Y:S01]  /*4ea0*/  FFMA R0, R15, R0, R30 ;  /* 0x000000000f007223 */ /* 0x000fe2000000001e */
[----:B------:R-:W-:Y:S01]  /*4eb0*/  F2FP.F16.F32.PACK_AB R30, R33, R32 ;  /* 0x00000020211e723e */ /* 0x000fe200000000ff */
[-C--:B------:R-:W-:Y:S01]  /*4ec0*/  FMUL R161, R161, R20.reuse ;  /* 0x00000014a1a17220 */ /* 0x080fe20000400000 */
[----:B------:R-:W-:Y:S01]  /*4ed0*/  F2FP.F16.F32.PACK_AB R32, R36, R37 ;  /* 0x000000252420723e */ /* 0x000fe200000000ff */
[-C--:B------:R-:W-:Y:S01]  /*4ee0*/  FMUL R164, R164, R20.reuse ;  /* 0x00000014a4a47220 */ /* 0x080fe20000400000 */
        /* <DEDUP_REMOVED lines=48> */
[----:B------:R-:W-:Y:S01]  /*51f0*/  FMUL R69, R69, R20 ;  /* 0x0000001445457220 */ /* 0x000fe20000400000 */
        /* <DEDUP_REMOVED lines=56> */
[----:B------:R-:W-:-:S02]  /*5580*/  F2FP.F16.F32.PACK_AB R27, R174, R173 ;  /* 0x000000adae1b723e */ /* 0x000fc400000000ff */
[----:B------:R-:W-:Y:S02]  /*5590*/  F2FP.F16.F32.PACK_AB R33, R43, R46 ;  /* 0x0000002e2b21723e */ /* 0x000fe400000000ff */
[----:B------:R-:W-:Y:S02]  /*55a0*/  F2FP.F16.F32.PACK_AB R34, R40, R41 ;  /* 0x000000292822723e */ /* 0x000fe400000000ff */
[----:B------:R-:W-:Y:S02]  /*55b0*/  F2FP.F16.F32.PACK_AB R35, R47, R50 ;  /* 0x000000322f23723e */ /* 0x000fe400000000ff */
[----:B------:R-:W-:Y:S02]  /*55c0*/  F2FP.F16.F32.PACK_AB R36, R44, R45 ;  /* 0x0000002d2c24723e */ /* 0x000fe400000000ff */
[----:B------:R-:W-:Y:S02]  /*55d0*/  F2FP.F16.F32.PACK_AB R37, R51, R54 ;  /* 0x000000363325723e */ /* 0x000fe400000000ff */
[----:B------:R-:W-:Y:S01]  /*55e0*/  F2FP.F16.F32.PACK_AB R38, R48, R49 ;  /* 0x000000313026723e */ /* 0x000fe200000000ff */
[----:B-12---:R-:W-:Y:S06]  /*55f0*/  @!P0 BRA `(.L_x_29) ;  /* 0x0000000000048947 */ /* 0x006fec0003800000 */
[----:B------:R-:W-:Y:S01]  /*5600*/  BPT.TRAP 0x1 ;  /* 0x000000040000795c */ /* 0x000fe20000300000 */
.L_x_29:
[----:B------:R-:W-:Y:S05]  /*5610*/  @P2 BRA `(.L_x_30) ;  /* 0x0000000000082947 */ /* 0x000fea0003800000 */
[----:B------:R-:W1:Y:S02]  /*5620*/  SYNCS.PHASECHK.TRANS64.TRYWAIT P2, [UR11+0x35400], R13 ;  /* 0x0354000dff0075a7 */ /* 0x000e64000804014b */
[----:B-1----:R-:W-:Y:S05]  /*5630*/  @!P2 BRA `(.L_x_31) ;  /* 0x0000005c0098a947 */ /* 0x002fea0003800000 */
.L_x_30:
        /* <DEDUP_REMOVED lines=8> */
[----:B------:R-:W-:Y:S01]  /*56c0*/  HGMMA.64x32x16.F32 R152, R24, gdesc[UR12].tnspB, R152, gsb0 ;  /* 0x4060000c18987df0 */ /* 0x000fe20008000898 */
[----:B------:R-:W-:Y:S01]  /*56d0*/  UMOV UR14, UR22 ;  /* 0x00000016000e7c82 */ /* 0x000fe20008000000 */
[----:B------:R-:W-:Y:S01]  /*56e0*/  UMOV UR15, 0x80000020 ;  /* 0x80000020000f7882 */ /* 0x000fe20000000000 */
[----:B------:R-:W-:-:S02]  /*56f0*/  UIADD3 UR19, UR11, 0x400, URZ ;  /* 0x000004000b137890 */ /* 0x000fc4000fffe03f */
        /* <DEDUP_REMOVED lines=156> */
.L_x_32:
[----:B------:R-:W-:-:S04]  /*60c0*/  ULEA UR11, UR6, UR4, 0x3 ;  /* 0x00000004060b7291 */ /* 0x000fc8000f8e183f */
[----:B------:R-:W-:-:S04]  /*60d0*/  UIADD3 UR11, UR11, 0x35428, URZ ;  /* 0x000354280b0b7890 */ /* 0x000fc8000fffe03f */
[----:B------:R-:W-:-:S09]  /*60e0*/  UPRMT UR11, URZ, 0x654, UR11 ;  /* 0x000006543f0b7896 */ /* 0x000fd2000800000b */
[----:B------:R-:W-:Y:S01]  /*60f0*/  SYNCS.ARRIVE.TRANS64.RED.A1T0 RZ, [UR11], RZ ;  /* 0x000000ffffff79a7 */ /* 0x000fe2000810040b */
[----:B------:R-:W-:Y:S05]  /*6100*/  @P1 BRA `(.L_x_33) ;  /* 0x0000000000041947 */ /* 0x000fea0003800000 */
[----:B------:R-:W-:Y:S01]  /*6110*/  BPT.TRAP 0x1 ;  /* 0x000000040000795c */ /* 0x000fe20000300000 */
.L_x_33:
[----:B------:R-:W-:-:S04]  /*6120*/  UIADD3 UR6, UR6, 0x1, URZ ;  /* 0x0000000106067890 */ /* 0x000fc8000fffe03f */
[----:B------:R-:W-:-:S04]  /*6130*/  UISETP.NE.AND UP0, UPT, UR6, 0x5, UPT ;  /* 0x000000050600788c */ /* 0x000fc8000bf05270 */
[----:B------:R-:W-:Y:S01]  /*6140*/  USEL UR11, UR6, URZ, UP0 ;  /* 0x0000003f060b7287 */ /* 0x000fe20008000000 */
[----:B------:R-:W-:Y:S11]  /*6150*/  @!P0 BRA `(.L_x_34) ;  /* 0x0000000000048947 */ /* 0x000ff60003800000 */
[----:B------:R-:W-:Y:S01]  /*6160*/  BPT.TRAP 0x1 ;  /* 0x000000040000795c */ /* 0x000fe20000300000 */
.L_x_34:
[----:B------:R-:W-:-:S04]  /*6170*/  ULEA UR6, UR11, UR4, 0x3 ;  /* 0x000000040b067291 */ /* 0x000fc8000f8e183f */
[----:B------:R-:W-:-:S04]  /*6180*/  UIADD3 UR6, UR6, 0x35428, URZ ;  /* 0x0003542806067890 */ /* 0x000fc8000fffe03f */
[----:B------:R-:W-:-:S09]  /*6190*/  UPRMT UR6, URZ, 0x654, UR6 ;  /* 0x000006543f067896 */ /* 0x000fd20008000006 */
[----:B------:R-:W-:Y:S01]  /*61a0*/  SYNCS.ARRIVE.TRANS64.RED.A1T0 RZ, [UR6], RZ ;  /* 0x000000ffffff79a7 */ /* 0x000fe20008100406 */
[----:B------:R-:W-:Y:S05]  /*61b0*/  @P1 BRA `(.L_x_35) ;  /* 0x0000000000041947 */ /* 0x000fea0003800000 */
[----:B------:R-:W-:Y:S01]  /*61c0*/  BPT.TRAP 0x1 ;  /* 0x000000040000795c */ /* 0x000fe20000300000 */
.L_x_35:
[----:B------:R-:W-:Y:S01]  /*61d0*/  UIADD3 UR10, UR10, 0x1, URZ ;  /* 0x000000010a0a7890 */ /* 0x000fe2000fffe03f */
[C---:B------:R-:W-:Y:S01]  /*61e0*/  ISETP.GT.AND P2, PT, R12.reuse, 0x2, PT ;  /* 0x000000020c00780c */ /* 0x040fe20003f44270 */
[----:B------:R-:W-:Y:S01]  /*61f0*/  UIADD3 UR6, UR11, 0x1, URZ ;  /* 0x000000010b067890 */ /* 0x000fe2000fffe03f */
[----:B------:R-:W-:Y:S01]  /*6200*/  IADD3 R12, R12, -0x1, RZ ;  /* 0xffffffff0c0c7810 */ /* 0x000fe20007ffe0ff */
[----:B------:R-:W-:Y:S01]  /*6210*/  UISETP.NE.AND UP1, UPT, UR10, 0x5, UPT ;  /* 0x000000050a00788c */ /* 0x000fe2000bf25270 */
[----:B------:R-:W-:Y:S01]  /*6220*/  MOV R15, R5 ;  /* 0x00000005000f7202 */ /* 0x000fe20000000f00 */
[----:B------:R-:W-:Y:S01]  /*6230*/  UISETP.NE.AND UP0, UPT, UR6, 0x5, UPT ;  /* 0x000000050600788c */ /* 0x000fe2000bf05270 */
[----:B-1----:R-:W-:Y:S01]  /*6240*/  MOV R13, R4 ;  /* 0x00000004000d7202 */ /* 0x002fe20000000f00 */
[----:B------:R-:W-:Y:S02]  /*6250*/  USEL UR11, URZ, 0x1, UP1 ;  /* 0x000000013f0b7887 */ /* 0x000fe40008800000 */
[----:B------:R-:W-:-:S02]  /*6260*/  USEL UR6, UR6, URZ, UP0 ;  /* 0x0000003f06067287 */ /* 0x000fc40008000000 */
[----:B------:R-:W-:Y:S02]  /*6270*/  USEL UR45, UR10, URZ, UP1 ;  /* 0x0000003f0a2d7287 */ /* 0x000fe40008800000 */
[----:B------:R-:W-:Y:S01]  /*6280*/  LOP3.LUT R23, R23, UR11, RZ, 0x3c, !PT ;  /* 0x0000000b17177c12 */ /* 0x000fe2000f8e3cff */
[----:B------:R-:W-:Y:S09]  /*6290*/  @P2 BRA `(.L_x_36) ;  /* 0xffffffd400502947 */ /* 0x000ff2000383ffff */
.L_x_25:
[----:B------:R-:W-:-:S13]  /*62a0*/  R2UR UR5, R16 ;  /* 0x00000000100572ca */ /* 0x000fda00000e0000 */
[----:B------:R-:W-:-:S04]  /*62b0*/  ULOP3.LUT UR5, UR5, 0x1, URZ, 0xfc, !UPT ;  /* 0x0000000105057892 */ /* 0x000fc8000f8efc3f */
[----:B------:R-:W-:-:S06]  /*62c0*/  UISETP.NE.AND UP0, UPT, UR5, 0x3, UPT ;  /* 0x000000030500788c */ /* 0x000fcc000bf05270 */
[----:B------:R-:W-:-:S13]  /*62d0*/  PLOP3.LUT P2, PT, PT, PT, UP0, 0x80, 0x0 ;  /* 0x000000000000781c */ /* 0x000fda0003f4f008 */
[----:B------:R-:W-:Y:S05]  /*62e0*/  @!P2 BRA `(.L_x_37) ;  /* 0x000000000004a947 */ /* 0x000fea0003800000 */
[----:B------:R-:W-:Y:S01]  /*62f0*/  BPT.TRAP 0x1 ;  /* 0x000000040000795c */ /* 0x000fe20000300000 */
.L_x_37:
[----:B------:R-:W-:Y:S01]  /*6300*/  R2UR UR7, R16 ;  /* 0x00000000100772ca */ /* 0x000fe200000e0000 */
[----:B------:R-:W-:-:S04]  /*6310*/  ULEA UR5, UR47, UR4, 0x3 ;  /* 0x000000042f057291 */ /* 0x000fc8000f8e183f */
[----:B------:R-:W-:-:S04]  /*6320*/  UIADD3 UR5, UR5, 0x35460, URZ ;  /* 0x0003546005057890 */ /* 0x000fc8000fffe03f */
[----:B------:R-:W-:-:S04]  /*6330*/  UPRMT UR5, URZ, 0x654, UR5 ;  /* 0x000006543f057896 */ /* 0x000fc80008000005 */
[----:B------:R-:W-:-:S05]  /*6340*/  UISETP.GT.U32.AND UP0, UPT, UR7, 0x1, UPT ;  /* 0x000000010700788c */ /* 0x000fca000bf04070 */
[----:B------:R-:W-:Y:S01]  /*6350*/  SYNCS.ARRIVE.TRANS64.RED.A1T0 RZ, [UR5], RZ ;  /* 0x000000ffffff79a7 */ /* 0x000fe20008100405 */
[----:B------:R-:W-:-:S13]  /*6360*/  PLOP3.LUT P2, PT, PT, PT, UP0, 0x80, 0x0 ;  /* 0x000000000000781c */ /* 0x000fda0003f4f008 */
[----:B------:R-:W-:Y:S05]  /*6370*/  @P2 BRA `(.L_x_38) ;  /* 0x0000000000042947 */ /* 0x000fea0003800000 */
[----:B------:R-:W-:Y:S01]  /*6380*/  BPT.TRAP 0x1 ;  /* 0x000000040000795c */ /* 0x000fe20000300000 */
.L_x_38:
[----:B------:R-:W-:Y:S05]  /*6390*/  @!P0 BRA `(.L_x_39) ;  /* 0x0000000000048947 */ /* 0x000fea0003800000 */
[----:B------:R-:W-:Y:S01]  /*63a0*/  BPT.TRAP 0x1 ;  /* 0x000000040000795c */ /* 0x000fe20000300000 */
.L_x_39:
[----:B------:R-:W-:-:S04]  /*63b0*/  ULEA UR4, UR6, UR4, 0x3 ;  /* 0x0000000406047291 */ /* 0x000fc8000f8e183f */
[----:B------:R-:W-:-:S04]  /*63c0*/  UIADD3 UR4, UR4, 0x35428, URZ ;  /* 0x0003542804047890 */ /* 0x000fc8000fffe03f */
[----:B------:R-:W-:-:S09]  /*63d0*/  UPRMT UR4, URZ, 0x654, UR4 ;  /* 0x000006543f047896 */ /* 0x000fd20008000004 */
[----:B------:R-:W-:Y:S01]  /*63e0*/  SYNCS.ARRIVE.TRANS64.RED.A1T0 RZ, [UR4], RZ ;  /* 0x000000ffffff79a7 */ /* 0x000fe20008100404 */
[----:B------:R-:W-:Y:S05]  /*63f0*/  @P1 BRA `(.L_x_40) ;  /* 0x0000000000041947 */ /* 0x000fea0003800000 */
[----:B------:R-:W-:Y:S01]  /*6400*/  BPT.TRAP 0x1 ;  /* 0x000000040000795c */ /* 0x000fe20000300000 */
.L_x_40:
[----:B------:R-:W1:Y:S01]  /*6410*/  SHFL.BFLY PT, R6, R3, 0x1, 0x1f ;  /* 0x0c201f0003067f89 */ /* 0x000e6200000e0000 */
[----:B------:R-:W-:Y:S01]  /*6420*/  BSSY B0, `(.L_x_41) ;  /* 0x0000023000007945 */ /* 0x000fe20003800000 */
[----:B------:R-:W-:Y:S02]  /*6430*/  MOV R8, 0x7f800000 ;  /* 0x7f80000000087802 */ /* 0x000fe40000000f00 */
[----:B------:R-:W2:Y:S01]  /*6440*/  SHFL.BFLY PT, R7, R0, 0x1, 0x1f ;  /* 0x0c201f0000077f89 */ /* 0x000ea200000e0000 */
[----:B------:R-:W-:Y:S01]  /*6450*/  MOV R11, 0x3f800000 ;  /* 0x3f800000000b7802 */ /* 0x000fe20000000f00 */
[----:B-1----:R-:W-:Y:S01]  /*6460*/  FADD R6, R6, R3 ;  /* 0x0000000306067221 */ /* 0x002fe20000000000 */
[----:B--2---:R-:W-:-:S04]  /*6470*/  FADD R15, R7, R0 ;  /* 0x00000000070f7221 */ /* 0x004fc80000000000 */
[----:B------:R-:W1:Y:S01]  /*6480*/  SHFL.BFLY PT, R9, R6, 0x2, 0x1f ;  /* 0x0c401f0006097f89 */ /* 0x000e6200000e0000 */
[----:B------:R-:W-:-:S03]  /*6490*/  MOV R7, 0x3f800000 ;  /* 0x3f80000000077802 */ /* 0x000fc60000000f00 */
[----:B------:R-:W2:Y:S01]  /*64a0*/  SHFL.BFLY PT, R20, R15, 0x2, 0x1f ;  /* 0x0c401f000f147f89 */ /* 0x000ea200000e0000 */
[C---:B-1----:R-:W-:Y:S01]  /*64b0*/  FSETP.NE.AND P0, PT, R6.reuse, -R9, PT ;  /* 0x800000090600720b */ /* 0x042fe20003f05000 */
[----:B------:R-:W-:Y:S01]  /*64c0*/  FADD R3, R6, R9 ;  /* 0x0000000906037221 */ /* 0x000fe20000000000 */
[----:B------:R-:W-:Y:S02]  /*64d0*/  IMAD.MOV.U32 R9, RZ, RZ, 0x7f800000 ;  /* 0x7f800000ff097424 */ /* 0x000fe400078e00ff */
[----:B--2---:R-:W-:-:S09]  /*64e0*/  FADD R10, R15, R20 ;  /* 0x000000140f0a7221 */ /* 0x004fd20000000000 */
[----:B------:R-:W-:Y:S05]  /*64f0*/  @!P0 BRA `(.L_x_42) ;  /* 0x0000000000548947 */ /* 0x000fea0003800000 */
[----:B------:R-:W-:Y:S01]  /*6500*/  IADD3 R0, R3, 0x1800000, RZ ;  /* 0x0180000003007810 */ /* 0x000fe20007ffe0ff */
[----:B------:R-:W-:Y:S03]  /*6510*/  BSSY B1, `(.L_x_43) ;  /* 0x000000c000017945 */ /* 0x000fe60003800000 */
[----:B------:R-:W-:-:S04]  /*6520*/  LOP3.LUT R0, R0, 0x7f800000, RZ, 0xc0, !PT ;  /* 0x7f80000000007812 */ /* 0x000fc800078ec0ff */
[----:B------:R-:W-:-:S13]  /*6530*/  ISETP.GT.U32.AND P0, PT, R0, 0x1ffffff, PT ;  /* 0x01ffffff0000780c */ /* 0x000fda0003f04070 */
[----:B------:R-:W-:Y:S05]  /*6540*/  @P0 BRA `(.L_x_44) ;  /* 0x0000000000100947 */ /* 0x000fea0003800000 */
[----:B------:R-:W-:-:S07]  /*6550*/  MOV R14, 0x6570 ;  /* 0x00006570000e7802 */ /* 0x000fce0000000f00 */
[----:B------:R-:W-:Y:S05]  /*6560*/  CALL.REL.NOINC `($__internal_0_$__cuda_sm20_rcp_rn_f32_slowpath) ;  /* 0x0000005000dc7944 */ /* 0x000fea0003c00000 */
[----:B------:R-:W-:Y:S01]  /*6570*/  MOV R7, R0 ;  /* 0x0000000000077202 */ /* 0x000fe20000000f00 */
[----:B------:R-:W-:Y:S06]  /*6580*/  BRA `(.L_x_45) ;  /* 0x0000000000107947 */ /* 0x000fec0003800000 */
.L_x_44:
[----:B------:R-:W1:Y:S02]  /*6590*/  MUFU.RCP R0, R3 ;  /* 0x0000000300007308 */ /* 0x000e640000001000 */
[----:B-1----:R-:W-:-:S04]  /*65a0*/  FFMA R6, R3, R0, -1 ;  /* 0xbf80000003067423 */ /* 0x002fc80000000000 */
[----:B------:R-:W-:-:S04]  /*65b0*/  FADD.FTZ R7, -R6, -RZ ;  /* 0x800000ff06077221 */ /* 0x000fc80000010100 */
[----:B------:R-:W-:-:S07]  /*65c0*/  FFMA R7, R0, R7, R0 ;  /* 0x0000000700077223 */ /* 0x000fce0000000000 */
.L_x_45:
[----:B------:R-:W-:Y:S05]  /*65d0*/  BSYNC B1 ;  /* 0x0000000000017941 */ /* 0x000fea0003800000 */
.L_x_43:
[----:B------:R-:W-:Y:S01]  /*65e0*/  FSETP.GEU.AND P0, PT, |R3|, 1.175494350822287508e-38, PT ;  /* 0x008000000300780b */ /* 0x000fe20003f0e200 */
[----:B------:R-:W-:-:S12]  /*65f0*/  ULDC UR4, c[0x0][0x600] ;  /* 0x0001800000047ab9 */ /* 0x000fd80000000800 */
[----:B------:R-:W-:-:S04]  /*6600*/  @!P0 FMUL R3, R3, 16777216 ;  /* 0x4b80000003038820 */ /* 0x000fc80000400000 */
[----:B------:R-:W1:Y:S02]  /*6610*/  MUFU.LG2 R0, R3 ;  /* 0x0000000300007308 */ /* 0x000e640000000c00 */
[----:B-1----:R-:W-:-:S04]  /*6620*/  @!P0 FADD R0, R0, -24 ;  /* 0xc1c0000000008421 */ /* 0x002fc80000000000 */
[----:B------:R-:W-:-:S04]  /*6630*/  FMUL R0, R0, 0.69314718246459960938 ;  /* 0x3f31721800007820 */ /* 0x000fc80000400000 */
[----:B------:R-:W-:-:S07]  /*6640*/  FFMA R9, R5, UR4, R0 ;  /* 0x0000000405097c23 */ /* 0x000fce0008000000 */
.L_x_42:
[----:B------:R-:W-:Y:S05]  /*6650*/  BSYNC B0 ;  /* 0x0000000000007941 */ /* 0x000fea0003800000 */
.L_x_41:
[----:B------:R-:W-:Y:S01]  /*6660*/  FSETP.NE.AND P0, PT, R15, -R20, PT ;  /* 0x800000140f00720b */ /* 0x000fe20003f05000 */
[----:B------:R-:W-:Y:S01]  /*6670*/  ULDC UR4, c[0x0][0x608] ;  /* 0x0001820000047ab9 */ /* 0x000fe20000000800 */
[----:B------:R-:W-:Y:S01]  /*6680*/  BSSY B0, `(.L_x_46) ;  /* 0x0000051000007945 */ /* 0x000fe20003800000 */
[----:B------:R-:W-:-:S04]  /*6690*/  FMUL R7, R7, UR4 ;  /* 0x0000000407077c20 */ /* 0x000fc80008400000 */
        /* <DEDUP_REMOVED lines=56> */
[----:B------:R-:W-:Y:S06]  /*6a20*/  @!P0 BRA `(.L_x_47) ;  /* 0x0000000000588947 */ /* 0x000fec0003800000 */
[----:B------:R-:W-:Y:S01]  /*6a30*/  IADD3 R0, R10, 0x1800000, RZ ;  /* 0x018000000a007810 */ /* 0x000fe20007ffe0ff */
[----:B------:R-:W-:Y:S03]  /*6a40*/  BSSY B1, `(.L_x_48) ;  /* 0x000000d000017945 */ /* 0x000fe60003800000 */
[----:B------:R-:W-:-:S04]  /*6a50*/  LOP3.LUT R0, R0, 0x7f800000, RZ, 0xc0, !PT ;  /* 0x7f80000000007812 */ /* 0x000fc800078ec0ff */
[----:B------:R-:W-:-:S13]  /*6a60*/  ISETP.GT.U32.AND P0, PT, R0, 0x1ffffff, PT ;  /* 0x01ffffff0000780c */ /* 0x000fda0003f04070 */
[----:B------:R-:W-:Y:S05]  /*6a70*/  @P0 BRA `(.L_x_49) ;  /* 0x0000000000140947 */ /* 0x000fea0003800000 */
[----:B------:R-:W-:Y:S02]  /*6a80*/  MOV R3, R10 ;  /* 0x0000000a00037202 */ /* 0x000fe40000000f00 */
[----:B------:R-:W-:-:S07]  /*6a90*/  MOV R14, 0x6ab0 ;  /* 0x00006ab0000e7802 */ /* 0x000fce0000000f00 */
[----:B------:R-:W-:Y:S05]  /*6aa0*/  CALL.REL.NOINC `($__internal_0_$__cuda_sm20_rcp_rn_f32_slowpath) ;  /* 0x0000004c008c7944 */ /* 0x000fea0003c00000 */
[----:B------:R-:W-:Y:S01]  /*6ab0*/  MOV R11, R0 ;  /* 0x00000000000b7202 */ /* 0x000fe20000000f00 */
[----:B------:R-:W-:Y:S06]  /*6ac0*/  BRA `(.L_x_50) ;  /* 0x0000000000107947 */ /* 0x000fec0003800000 */
.L_x_49:
[----:B------:R-:W1:Y:S02]  /*6ad0*/  MUFU.RCP R11, R10 ;  /* 0x0000000a000b7308 */ /* 0x000e640000001000 */
[----:B-1----:R-:W-:-:S04]  /*6ae0*/  FFMA R0, R10, R11, -1 ;  /* 0xbf8000000a007423 */ /* 0x002fc8000000000b */
[----:B------:R-:W-:-:S04]  /*6af0*/  FADD.FTZ R0, -R0, -RZ ;  /* 0x800000ff00007221 */ /* 0x000fc80000010100 */
[----:B------:R-:W-:-:S07]  /*6b00*/  FFMA R11, R11, R0, R11 ;  /* 0x000000000b0b7223 */ /* 0x000fce000000000b */
.L_x_50:
[----:B------:R-:W-:Y:S05]  /*6b10*/  BSYNC B1 ;  /* 0x0000000000017941 */ /* 0x000fea0003800000 */
.L_x_48:
[----:B------:R-:W-:Y:S01]  /*6b20*/  FSETP.GEU.AND P0, PT, |R10|, 1.175494350822287508e-38, PT ;  /* 0x008000000a00780b */ /* 0x000fe20003f0e200 */
[----:B------:R-:W-:-:S12]  /*6b30*/  ULDC UR4, c[0x0][0x600] ;  /* 0x0001800000047ab9 */ /* 0x000fd80000000800 */
[----:B------:R-:W-:-:S04]  /*6b40*/  @!P0 FMUL R10, R10, 16777216 ;  /* 0x4b8000000a0a8820 */ /* 0x000fc80000400000 */
[----:B------:R-:W1:Y:S02]  /*6b50*/  MUFU.LG2 R0, R10 ;  /* 0x0000000a00007308 */ /* 0x000e640000000c00 */
[----:B-1----:R-:W-:-:S04]  /*6b60*/  @!P0 FADD R0, R0, -24 ;  /* 0xc1c0000000008421 */ /* 0x002fc80000000000 */
[----:B------:R-:W-:-:S04]  /*6b70*/  FMUL R3, R0, 0.69314718246459960938 ;  /* 0x3f31721800037820 */ /* 0x000fc80000400000 */
[----:B------:R-:W-:-:S07]  /*6b80*/  FFMA R8, R4, UR4, R3 ;  /* 0x0000000404087c23 */ /* 0x000fce0008000003 */
.L_x_47:
[----:B------:R-:W-:Y:S05]  /*6b90*/  BSYNC B0 ;  /* 0x0000000000007941 */ /* 0x000fea0003800000 */
.L_x_46:
[----:B------:R-:W1:Y:S01]  /*6ba0*/  S2UR UR5, SR_CgaCtaId ;  /* 0x00000000000579c3 */ /* 0x000e620000008800 */
[----:B------:R-:W-:Y:S01]  /*6bb0*/  R2UR UR6, R19 ;  /* 0x00000000130672ca */ /* 0x000fe200000e0000 */
[----:B------:R-:W-:Y:S01]  /*6bc0*/  ULDC UR4, c[0x0][0x608] ;  /* 0x0001820000047ab9 */ /* 0x000fe20000000800 */
[----:B------:R-:W-:Y:S01]  /*6bd0*/  SHF.L.U32 R0, R169, 0x1f, RZ ;  /* 0x0000001fa9007819 */ /* 0x000fe200000006ff */
[----:B------:R-:W-:Y:S01]  /*6be0*/  FMUL R11, R11, UR4 ;  /* 0x000000040b0b7c20 */ /* 0x000fe20008400000 */
[----:B------:R-:W-:Y:S01]  /*6bf0*/  UMOV UR4, 0x400 ;  /* 0x0000040000047882 */ /* 0x000fe20000000000 */
[----:B------:R-:W-:Y:S02]  /*6c00*/  R2UR UR7, R168 ;  /* 0x00000000a80772ca */ /* 0x000fe400000e0000 */
[-C--:B------:R-:W-:Y:S01]  /*6c10*/  FMUL R154, R154, R11.reuse ;  /* 0x0000000b9a9a7220 */ /* 0x080fe20000400000 */
[-C--:B------:R-:W-:Y:S01]  /*6c20*/  FMUL R155, R155, R11.reuse ;  /* 0x0000000b9b9b7220 */ /* 0x080fe20000400000 */
[-C--:B------:R-:W-:Y:S01]  /*6c30*/  FMUL R158, R158, R11.reuse ;  /* 0x0000000b9e9e7220 */ /* 0x080fe20000400000 */
[-C--:B------:R-:W-:Y:S01]  /*6c40*/  FMUL R159, R159, R11.reuse ;  /* 0x0000000b9f9f7220 */ /* 0x080fe20000400000 */
[-C--:B------:R-:W-:Y:S01]  /*6c50*/  FMUL R162, R162, R11.reuse ;  /* 0x0000000ba2a27220 */ /* 0x080fe20000400000 */
[-C--:B------:R-:W-:Y:S01]  /*6c60*/  FMUL R163, R163, R11.reuse ;  /* 0x0000000ba3a37220 */ /* 0x080fe20000400000 */
[----:B------:R-:W-:Y:S01]  /*6c70*/  UISETP.NE.AND UP0, UPT, UR6, 0x1, UPT ;  /* 0x000000010600788c */ /* 0x000fe2000bf05270 */
[-C--:B------:R-:W-:Y:S01]  /*6c80*/  FMUL R166, R166, R11.reuse ;  /* 0x0000000ba6a67220 */ /* 0x080fe20000400000 */
[----:B------:R-:W-:Y:S01]  /*6c90*/  UISETP.NE.AND UP1, UPT, UR6, 0x2, UPT ;  /* 0x000000020600788c */ /* 0x000fe2000bf25270 */
[-C--:B------:R-:W-:Y:S01]  /*6ca0*/  FMUL R167, R167, R11.reuse ;  /* 0x0000000ba7a77220 */ /* 0x080fe20000400000 */
[-C--:B------:R-:W-:Y:S01]  /*6cb0*/  FMUL R138, R138, R11.reuse ;  /* 0x0000000b8a8a7220 */ /* 0x080fe20000400000 */
[-C--:B------:R-:W-:Y:S01]  /*6cc0*/  FMUL R139, R139, R11.reuse ;  /* 0x0000000b8b8b7220 */ /* 0x080fe20000400000 */
[-C--:B------:R-:W-:Y:S01]  /*6cd0*/  FMUL R142, R142, R11.reuse ;  /* 0x0000000b8e8e7220 */ /* 0x080fe20000400000 */
[-C--:B------:R-:W-:Y:S01]  /*6ce0*/  FMUL R143, R143, R11.reuse ;  /* 0x0000000b8f8f7220 */ /* 0x080fe20000400000 */
[-C--:B------:R-:W-:Y:S01]  /*6cf0*/  FMUL R146, R146, R11.reuse ;  /* 0x0000000b92927220 */ /* 0x080fe20000400000 */
[-C--:B------:R-:W-:Y:S01]  /*6d00*/  FMUL R147, R147, R11.reuse ;  /* 0x0000000b93937220 */ /* 0x080fe20000400000 */
[----:B-1----:R-:W-:Y:S01]  /*6d10*/  ULEA UR4, UR5, UR4, 0x18 ;  /* 0x0000000405047291 */ /* 0x002fe2000f8ec03f */
[-C--:B------:R-:W-:Y:S01]  /*6d20*/  FMUL R150, R150, R11.reuse ;  /* 0x0000000b96967220 */ /* 0x080fe20000400000 */
[----:B------:R-:W-:Y:S01]  /*6d30*/  @!UP0 ULOP3.LUT UP2, URZ, UR47, 0x2, URZ, 0xc0, !UPT ;  /* 0x000000022f3f8892 */ /* 0x000fe2000f84c03f */
[-C--:B------:R-:W-:Y:S01]  /*6d40*/  FMUL R151, R151, R11.reuse ;  /* 0x0000000b97977220 */ /* 0x080fe20000400000 */
[----:B------:R-:W-:Y:S01]  /*6d50*/  ULEA UR4, UR6, UR4, 0x3 ;  /* 0x0000000406047291 */ /* 0x000fe2000f8e183f */
[-C--:B------:R-:W-:Y:S01]  /*6d60*/  FMUL R122, R122, R11.reuse ;  /* 0x0000000b7a7a7220 */ /* 0x080fe20000400000 */
[----:B------:R-:W-:Y:S01]  /*6d70*/  @!UP0 ULOP3.LUT UR47, UR47, 0x1, URZ, 0xc0, !UPT ;  /* 0x000000012f2f8892 */ /* 0x000fe2000f8ec03f */
[-C--:B------:R-:W-:Y:S01]  /*6d80*/  FMUL R123, R123, R11.reuse ;  /* 0x0000000b7b7b7220 */ /* 0x080fe20000400000 */
[----:B------:R-:W-:Y:S01]  /*6d90*/  @!UP0 USEL UR5, URZ, 0x1, UP2 ;  /* 0x000000013f058887 */ /* 0x000fe20009000000 */
[-C--:B------:R-:W-:Y:S01]  /*6da0*/  FMUL R126, R126, R11.reuse ;  /* 0x0000000b7e7e7220 */ /* 0x080fe20000400000 */
[----:B------:R-:W-:Y:S01]  /*6db0*/  @!UP1 UIADD3 UR6, UR47, 0x1, URZ ;  /* 0x000000012f069890 */ /* 0x000fe2000fffe03f */
[-C--:B------:R-:W-:Y:S01]  /*6dc0*/  FMUL R127, R127, R11.reuse ;  /* 0x0000000b7f7f7220 */ /* 0x080fe20000400000 */
[----:B------:R-:W-:Y:S01]  /*6dd0*/  @!UP0 ULOP3.LUT UR7, UR7, UR5, URZ, 0x3c, !UPT ;  /* 0x0000000507078292 */ /* 0x000fe2000f8e3c3f */
[----:B------:R-:W1:Y:S01]  /*6de0*/  SYNCS.PHASECHK.TRANS64.TRYWAIT P1, [UR4+0x35498], R0 ;  /* 0x03549800ff0075a7 */ /* 0x000e620008020144 */
[----:B------:R-:W-:Y:S01]  /*6df0*/  @!UP1 UISETP.GT.U32.AND UP2, UPT, UR6, 0x1, UPT ;  /* 0x000000010600988c */ /* 0x000fe2000bf44070 */
[-C--:B------:R-:W-:Y:S01]  /*6e00*/  FMUL R130, R130, R11.reuse ;  /* 0x0000000b82827220 */ /* 0x080fe20000400000 */
[----:B------:R-:W-:Y:S01]  /*6e10*/  @!UP1 ULOP3.LUT UR47, UR47, 0x1, URZ, 0xc, !UPT ;  /* 0x000000012f2f9892 */ /* 0x000fe2000f8e0c3f */
[-C--:B------:R-:W-:Y:S01]  /*6e20*/  FMUL R131, R131, R11.reuse ;  /* 0x0000000b83837220 */ /* 0x080fe20000400000 */
[----:B------:R-:W-:Y:S01]  /*6e30*/  @!UP1 USEL UR5, URZ, 0x1, !UP2 ;  /* 0x000000013f059887 */ /* 0x000fe2000d000000 */
[-C--:B------:R-:W-:Y:S01]  /*6e40*/  FMUL R134, R134, R11.reuse ;  /* 0x0000000b86867220 */ /* 0x080fe20000400000 */
[-C--:B------:R-:W-:Y:S01]  /*6e50*/  FMUL R135, R135, R11.reuse ;  /* 0x0000000b87877220 */ /* 0x080fe20000400000 */
[-C--:B------:R-:W-:Y:S01]  /*6e60*/  FMUL R106, R106, R11.reuse ;  /* 0x0000000b6a6a7220 */ /* 0x080fe20000400000 */
[----:B------:R-:W-:Y:S01]  /*6e70*/  @!UP1 ULOP3.LUT UR7, UR7, UR5, URZ, 0x3c, !UPT ;  /* 0x0000000507079292 */ /* 0x000fe2000f8e3c3f */
[-C--:B------:R-:W-:Y:S01]  /*6e80*/  FMUL R107, R107, R11.reuse ;  /* 0x0000000b6b6b7220 */ /* 0x080fe20000400000 */
[-C--:B------:R-:W-:Y:S01]  /*6e90*/  FMUL R110, R110, R11.reuse ;  /* 0x0000000b6e6e7220 */ /* 0x080fe20000400000 */
[-C--:B------:R-:W-:Y:S01]  /*6ea0*/  FMUL R111, R111, R11.reuse ;  /* 0x0000000b6f6f7220 */ /* 0x080fe20000400000 */
[-C--:B------:R-:W-:Y:S01]  /*6eb0*/  FMUL R114, R114, R11.reuse ;  /* 0x0000000b72727220 */ /* 0x080fe20000400000 */
[-C--:B------:R-:W-:Y:S01]  /*6ec0*/  FMUL R115, R115, R11.reuse ;  /* 0x0000000b73737220 */ /* 0x080fe20000400000 */
[----:B------:R-:W-:Y:S01]  /*6ed0*/  MOV R168, UR7 ;  /* 0x0000000700a87c02 */ /* 0x000fe20008000f00 */
[-C--:B------:R-:W-:Y:S01]  /*6ee0*/  FMUL R118, R118, R11.reuse ;  /* 0x0000000b76767220 */ /* 0x080fe20000400000 */
[-C--:B------:R-:W-:Y:S01]  /*6ef0*/  FMUL R119, R119, R11.reuse ;  /* 0x0000000b77777220 */ /* 0x080fe20000400000 */
[----:B------:R-:W-:Y:S01]  /*6f00*/  LOP3.LUT P0, RZ, R2, 0x3, RZ, 0xc0, !PT ;  /* 0x0000000302ff7812 */ /* 0x000fe2000780c0ff */
        /* <DEDUP_REMOVED lines=8> */
[----:B-1----:R-:W-:Y:S06]  /*6f90*/  @!P1 BRA `(.L_x_51) ;  /* 0x0000004400589947 */ /* 0x002fec0003800000 */
.L_x_124:
[----:B------:R-:W-:Y:S01]  /*6fa0*/  USHF.L.U32 UR42, UR61, 0x6, URZ ;  /* 0x000000063d2a7899 */ /* 0x000fe2000800063f */
[----:B------:R-:W-:Y:S04]  /*6fb0*/  BSSY B0, `(.L_x_52) ;  /* 0x000001c000007945 */ /* 0x000fe80003800000 */
[----:B------:R-:W-:Y:S07]  /*6fc0*/  @P0 BRA `(.L_x_53) ;  /* 0x0000000000680947 */ /* 0x000fee0003800000 */
[----:B------:R-:W2:Y:S01]  /*6fd0*/  LDC R6, c[0x0][0xa10] ;  /* 0x00028400ff067b82 */ /* 0x000ea20000000800 */
[----:B------:R-:W-:Y:S01]  /*6fe0*/  R2UR UR4, R170 ;  /* 0x00000000aa0472ca */ /* 0x000fe200000e0000 */
[----:B------:R-:W-:Y:S01]  /*6ff0*/  ULDC.64 UR6, c[0x0][0x208] ;  /* 0x0000820000067ab9 */ /* 0x000fe20000000a00 */
[----:B-1----:R-:W-:Y:S02]  /*7000*/  LOP3.LUT R0, R2, 0x60, RZ, 0xc0, !PT ;  /* 0x0000006002007812 */ /* 0x002fe400078ec0ff */
[----:B------:R-:W-:Y:S02]  /*7010*/  SHF.R.U32.HI R3, RZ, 0x2, R2 ;  /* 0x00000002ff037819 */ /* 0x000fe40000011602 */
[----:B------:R-:W-:Y:S01]  /*7020*/  SHF.R.U32.HI R0, RZ, 0x5, R0 ;  /* 0x00000005ff007819 */ /* 0x000fe20000011600 */
[----:B------:R-:W1:Y:S01]  /*7030*/  LDC.64 R4, c[0x0][0x688] ;  /* 0x0001a200ff047b82 */ /* 0x000e620000000a00 */
[----:B------:R-:W-:Y:S02]  /*7040*/  IADD3 R7, RZ, -UR60, RZ ;  /* 0x8000003cff077c10 */ /* 0x000fe4000fffe0ff */
[----:B------:R-:W-:-:S02]  /*7050*/  LOP3.LUT R3, R3, 0x7, RZ, 0xc0, !PT ;  /* 0x0000000703037812 */ /* 0x000fc400078ec0ff */
[----:B------:R-:W-:-:S04]  /*7060*/  SHF.L.U32 R0, R0, 0x4, RZ ;  /* 0x0000000400007819 */ /* 0x000fc800000006ff */
[----:B------:R-:W-:Y:S01]  /*7070*/  LOP3.LUT R3, R0, 0xfffffff0, R3, 0xe2, !PT ;  /* 0xfffffff000037812 */ /* 0x000fe200078ee203 */
[----:B--2---:R-:W-:-:S03]  /*7080*/  IMAD R7, R6, R7, UR4 ;  /* 0x0000000406077e24 */ /* 0x004fc6000f8e0207 */
[----:B------:R-:W-:Y:S01]  /*7090*/  IADD3 R6, R3, UR42, RZ ;  /* 0x0000002a03067c10 */ /* 0x000fe2000fffe0ff */
[----:B------:R-:W-:-:S03]  /*70a0*/  ULDC UR4, c[0x0][0x288] ;  /* 0x0000a20000047ab9 */ /* 0x000fc60000000800 */
[C---:B------:R-:W-:Y:S02]  /*70b0*/  IADD3 R0, R6.reuse, 0x8, RZ ;  /* 0x0000000806007810 */ /* 0x040fe40007ffe0ff */
[----:B------:R-:W-:Y:S01]  /*70c0*/  ISETP.GE.U32.AND P0, PT, R6, UR4, PT ;  /* 0x0000000406007c0c */ /* 0x000fe2000bf06070 */
[----:B-1----:R-:W-:Y:S01]  /*70d0*/  IMAD R4, R7, R4, UR42 ;  /* 0x0000002a07047e24 */ /* 0x002fe2000f8e0204 */
[----:B------:R-:W-:Y:S01]  /*70e0*/  ISETP.GE.U32.AND P1, PT, R0, UR4, PT ;  /* 0x0000000400007c0c */ /* 0x000fe2000bf26070 */
[----:B------:R-:W-:Y:S02]  /*70f0*/  ULDC.64 UR4, c[0x0][0x680] ;  /* 0x0001a00000047ab9 */ /* 0x000fe40000000a00 */
[----:B------:R-:W-:-:S05]  /*7100*/  IMAD R4, R5, UR44, R4 ;  /* 0x0000002c05047c24 */ /* 0x000fca000f8e0204 */
[----:B------:R-:W-:-:S04]  /*7110*/  IADD3 R3, P2, R3, R4, RZ ;  /* 0x0000000403037210 */ /* 0x000fc80007f5e0ff */
[----:B------:R-:W-:Y:S02]  /*7120*/  LEA.HI.X.SX32 R0, R4, RZ, 0x1, P2 ;  /* 0x000000ff04007211 */ /* 0x000fe400010f0eff */
[----:B------:R-:W-:-:S04]  /*7130*/  LEA R4, P2, R3, UR4, 0x2 ;  /* 0x0000000403047c11 */ /* 0x000fc8000f8410ff */
[----:B------:R-:W-:-:S05]  /*7140*/  LEA.HI.X R5, R3, UR5, R0, 0x2, P2 ;  /* 0x0000000503057c11 */ /* 0x000fca00090f1400 */
[----:B------:R2:W-:Y:S04]  /*7150*/  @!P0 STG.E desc[UR6][R4.64], R9 ;  /* 0x0000000904008986 */ /* 0x0005e8000c101906 */
[----:B------:R2:W-:Y:S02]  /*7160*/  @!P1 STG.E desc[UR6][R4.64+0x20], R8 ;  /* 0x0000200804009986 */ /* 0x0005e4000c101906 */
.L_x_53:
[----:B------:R-:W-:Y:S05]  /*7170*/  BSYNC B0 ;  /* 0x0000000000007941 */ /* 0x000fea0003800000 */
.L_x_52:
[----:B------:R-:W-:Y:S01]  /*7180*/  ULDC.64 UR4, c[0x0][0x730] ;  /* 0x0001cc0000047ab9 */ /* 0x000fe20000000a00 */
[-C--:B------:R-:W-:Y:S01]  /*7190*/  FMUL R74, R74, R11.reuse ;  /* 0x0000000b4a4a7220 */ /* 0x080fe20000400000 */
[----:B------:R-:W-:Y:S01]  /*71a0*/  ISETP.NE.U32.AND P0, PT, RZ, UR4, PT ;  /* 0x00000004ff007c0c */ /* 0x000fe2000bf05070 */
[-C--:B------:R-:W-:Y:S01]  /*71b0*/  FMUL R75, R75, R11.reuse ;  /* 0x0000000b4b4b7220 */ /* 0x080fe20000400000 */
[-C--:B------:R-:W-:Y:S01]  /*71c0*/  FMUL R78, R78, R11.reuse ;  /* 0x0000000b4e4e7220 */ /* 0x080fe20000400000 */
[-C--:B------:R-:W-:Y:S01]  /*71d0*/  FMUL R79, R79, R11.reuse ;  /* 0x0000000b4f4f7220 */ /* 0x080fe20000400000 */
[----:B------:R-:W-:Y:S01]  /*71e0*/  ISETP.NE.AND.EX P0, PT, RZ, UR5, PT, P0 ;  /* 0x00000005ff007c0c */ /* 0x000fe2000bf05300 */
        /* <DEDUP_REMOVED lines=12> */
[----:B------:R-:W-:Y:S06]  /*72b0*/  @P0 BRA `(.L_x_54) ;  /* 0x0000000000280947 */ /* 0x000fec0003800000 */
[----:B------:R-:W-:Y:S02]  /*72c0*/  ULDC.64 UR4, c[0x0][0x728] ;  /* 0x0001ca0000047ab9 */ /* 0x000fe40000000a00 */
[----:B------:R-:W-:-:S04]  /*72d0*/  ISETP.NE.U32.AND P0, PT, RZ, UR4, PT ;  /* 0x00000004ff007c0c */ /* 0x000fc8000bf05070 */
[----:B------:R-:W-:-:S13]  /*72e0*/  ISETP.NE.AND.EX P0, PT, RZ, UR5, PT, P0 ;  /* 0x00000005ff007c0c */ /* 0x000fda000bf05300 */
[----:B------:R-:W-:Y:S05]  /*72f0*/  @!P0 BRA `(.L_x_55) ;  /* 0x0000000000108947 */ /* 0x000fea0003800000 */
[----:B--2---:R-:W2:Y:S01]  /*7300*/  LDC.64 R4, c[0x0][0x728] ;  /* 0x0001ca00ff047b82 */ /* 0x004ea20000000a00 */
[----:B------:R-:W-:Y:S02]  /*7310*/  ULDC.64 UR4, c[0x0][0x208] ;  /* 0x0000820000047ab9 */ /* 0x000fe40000000a00 */
[----:B--2---:R3:W5:Y:S01]  /*7320*/  LDG.E R22, desc[UR4][R4.64] ;  /* 0x0000000404167981 */ /* 0x004762000c1e1900 */
[----:B------:R-:W-:Y:S05]  /*7330*/  BRA `(.L_x_54) ;  /* 0x0000000000087947 */ /* 0x000fea0003800000 */
.L_x_55:
[----:B------:R-:W-:Y:S02]  /*7340*/  ULDC UR4, c[0x0][0x720] ;  /* 0x0001c80000047ab9 */ /* 0x000fe40000000800 */
[----:B------:R-:W-:-:S07]  /*7350*/  MOV R22, UR4 ;  /* 0x0000000400167c02 */ /* 0x000fce0008000f00 */
.L_x_54:
[----:B-1----:R-:W-:-:S04]  /*7360*/  MOV R0, RZ ;  /* 0x000000ff00007202 */ /* 0x002fc80000000f00 */
[----:B------:R-:W-:-:S13]  /*7370*/  LOP3.LUT P0, RZ, R0, 0x1bf, RZ, 0xc0, !PT ;  /* 0x000001bf00ff7812 */ /* 0x000fda000780c0ff */
[----:B------:R-:W-:Y:S05]  /*7380*/  @!P0 BRA `(.L_x_56) ;  /* 0x0000000000408947 */ /* 0x000fea0003800000 */
[----:B------:R-:W-:Y:S01]  /*7390*/  MOV R14, 0x0 ;  /* 0x00000000000e7802 */ /* 0x000fe20000000f00 */
[----:B------:R-:W-:Y:S01]  /*73a0*/  ULDC.64 UR4, c[0x4][0x70] ;  /* 0x01001c0000047ab9 */ /* 0x000fe20000000a00 */
[----:B------:R-:W-:Y:S01]  /*73b0*/  ULDC.64 UR6, c[0x4][0x8] ;  /* 0x0100020000067ab9 */ /* 0x000fe20000000a00 */
[----:B--23--:R-:W-:Y:S02]  /*73c0*/  MOV R4, UR4 ;  /* 0x0000000400047c02 */ /* 0x00cfe40008000f00 */
[----:B------:R-:W-:Y:S01]  /*73d0*/  MOV R5, UR5 ;  /* 0x0000000500057c02 */ /* 0x000fe20008000f00 */
[----:B------:R-:W1:Y:S01]  /*73e0*/  LDC.64 R14, c[0x4][R14] ;  /* 0x010000000e0e7b82 */ /* 0x000e620000000a00 */
[----:B------:R-:W-:Y:S01]  /*73f0*/  ULDC.64 UR4, c[0x4][0x78] ;  /* 0x01001e0000047ab9 */ /* 0x000fe20000000a00 */
[----:B------:R-:W-:Y:S01]  /*7400*/  MOV R10, UR6 ;  /* 0x00000006000a7c02 */ /* 0x000fe20008000f00 */
[----:B------:R-:W-:Y:S01]  /*7410*/  IMAD.U32 R7, RZ, RZ, UR5 ;  /* 0x00000005ff077e24 */ /* 0x000fe2000f8e00ff */
[----:B------:R-:W-:-:S02]  /*7420*/  MOV R6, UR4 ;  /* 0x0000000400067c02 */ /* 0x000fc40008000f00 */
[----:B------:R-:W-:Y:S02]  /*7430*/  MOV R11, UR7 ;  /* 0x00000007000b7c02 */ /* 0x000fe40008000f00 */
[----:B------:R-:W-:Y:S02]  /*7440*/  MOV R8, 0x70 ;  /* 0x0000007000087802 */ /* 0x000fe40000000f00 */
[----:B------:R-:W-:Y:S02]  /*7450*/  MOV R12, 0x1 ;  /* 0x00000001000c7802 */ /* 0x000fe40000000f00 */
[----:B------:R-:W-:-:S07]  /*7460*/  MOV R13, RZ ;  /* 0x000000ff000d7202 */ /* 0x000fce0000000f00 */
[----:B------:R-:W-:-:S07]  /*7470*/  LEPC R20, `(.L_x_56) ;  /* 0x000000001014794e */ /* 0x000fce0000000000 */
[----:B-1---5:R-:W-:Y:S05]  /*7480*/  CALL.ABS.NOINC R14 ;  /* 0x000000000e007343 */ /* 0x022fea0003c00000 */
.L_x_56:
[----:B------:R-:W1:Y:S01]  /*7490*/  S2R R3, SR_CgaCtaId ;  /* 0x0000000000037919 */ /* 0x000e620000008800 */
[----:B------:R-:W-:Y:S02]  /*74a0*/  R2UR UR4, R19 ;  /* 0x00000000130472ca */ /* 0x000fe400000e0000 */
[----:B------:R-:W-:-:S11]  /*74b0*/  MOV R0, 0x400 ;  /* 0x0000040000007802 */ /* 0x000fd60000000f00 */
[----:B--23--:R-:W-:Y:S02]  /*74c0*/  MOV R5, UR4 ;  /* 0x0000000400057c02 */ /* 0x00cfe40008000f00 */
[----:B-1----:R-:W-:-:S05]  /*74d0*/  LEA R0, R3, R0, 0x18 ;  /* 0x0000000003007211 */ /* 0x002fca00078ec0ff */
[----:B------:R-:W-:-:S05]  /*74e0*/  IMAD R24, R5, 0x2200, R0 ;  /* 0x0000220005187824 */ /* 0x000fca00078e0200 */
[----:B------:R-:W-:-:S04]  /*74f0*/  IADD3 R25, R24, 0x2ee00, RZ ;  /* 0x0002ee0018197810 */ /* 0x000fc80007ffe0ff */
[----:B------:R-:W-:-:S13]  /*7500*/  LOP3.LUT P0, RZ, R25, 0x1b0, RZ, 0xc0, !PT ;  /* 0x000001b019ff7812 */ /* 0x000fda000780c0ff */
[----:B------:R-:W-:Y:S05]  /*7510*/  @!P0 BRA `(.L_x_57) ;  /* 0x0000000000408947 */ /* 0x000fea0003800000 */
[----:B------:R-:W-:Y:S01]  /*7520*/  MOV R14, 0x0 ;  /* 0x00000000000e7802 */ /* 0x000fe20000000f00 */
[----:B------:R-:W-:Y:S01]  /*7530*/  ULDC.64 UR4, c[0x4][0x70] ;  /* 0x01001c0000047ab9 */ /* 0x000fe20000000a00 */
[----:B------:R-:W-:Y:S01]  /*7540*/  ULDC.64 UR6, c[0x4][0x78] ;  /* 0x01001e0000067ab9 */ /* 0x000fe20000000a00 */
[----:B------:R-:W-:Y:S01]  /*7550*/  MOV R4, UR4 ;  /* 0x0000000400047c02 */ /* 0x000fe20008000f00 */
[----:B------:R-:W-:Y:S01]  /*7560*/  IMAD.MOV.U32 R12, RZ, RZ, 0x1 ;  /* 0x00000001ff0c7424 */ /* 0x000fe200078e00ff */
[----:B------:R-:W-:Y:S01]  /*7570*/  MOV R5, UR5 ;  /* 0x0000000500057c02 */ /* 0x000fe20008000f00 */
[----:B------:R-:W1:Y:S01]  /*7580*/  LDC.64 R14, c[0x4][R14] ;  /* 0x010000000e0e7b82 */ /* 0x000e620000000a00 */
[----:B------:R-:W-:Y:S01]  /*7590*/  ULDC.64 UR4, c[0x4][0x10] ;  /* 0x0100040000047ab9 */ /* 0x000fe20000000a00 */
[----:B------:R-:W-:Y:S02]  /*75a0*/  MOV R6, UR6 ;  /* 0x0000000600067c02 */ /* 0x000fe40008000f00 */
[----:B------:R-:W-:-:S02]  /*75b0*/  MOV R7, UR7 ;  /* 0x0000000700077c02 */ /* 0x000fc40008000f00 */
[----:B------:R-:W-:Y:S02]  /*75c0*/  MOV R10, UR4 ;  /* 0x00000004000a7c02 */ /* 0x000fe40008000f00 */
[----:B------:R-:W-:Y:S02]  /*75d0*/  MOV R11, UR5 ;  /* 0x00000005000b7c02 */ /* 0x000fe40008000f00 */
[----:B------:R-:W-:Y:S02]  /*75e0*/  MOV R8, 0x70 ;  /* 0x0000007000087802 */ /* 0x000fe40000000f00 */
[----:B------:R-:W-:-:S07]  /*75f0*/  MOV R13, RZ ;  /* 0x000000ff000d7202 */ /* 0x000fce0000000f00 */
[----:B------:R-:W-:-:S07]  /*7600*/  LEPC R20, `(.L_x_57) ;  /* 0x000000001014794e */ /* 0x000fce0000000000 */
[----:B-1---5:R-:W-:Y:S05]  /*7610*/  CALL.ABS.NOINC R14 ;  /* 0x000000000e007343 */ /* 0x022fea0003c00000 */
.L_x_57:
[C---:B------:R-:W-:Y:S01]  /*7620*/  SHF.L.U32 R0, R2.reuse, 0x4, RZ ;  /* 0x0000000402007819 */ /* 0x040fe200000006ff */
[----:B------:R-:W-:Y:S01]  /*7630*/  ULDC.64 UR4, c[0x0][0x730] ;  /* 0x0001cc0000047ab9 */ /* 0x000fe20000000a00 */
[----:B------:R-:W-:Y:S02]  /*7640*/  SHF.L.U32 R3, R2, 0x5, RZ ;  /* 0x0000000502037819 */ /* 0x000fe400000006ff */
[----:B------:R-:W-:Y:S02]  /*7650*/  LOP3.LUT R0, R0, 0x600, RZ, 0xc0, !PT ;  /* 0x0000060000007812 */ /* 0x000fe400078ec0ff */
[----:B------:R-:W-:Y:S02]  /*7660*/  SHF.R.U32.HI R5, RZ, 0x1, R2 ;  /* 0x00000001ff057819 */ /* 0x000fe40000011602 */
[----:B------:R-:W-:Y:S02]  /*7670*/  LOP3.LUT R4, R3, 0xc0, RZ, 0xc0, !PT ;  /* 0x000000c003047812 */ /* 0x000fe400078ec0ff */
[----:B------:R-:W-:-:S02]  /*7680*/  LOP3.LUT R0, R0, 0x20, R3, 0xf8, !PT ;  /* 0x0000002000007812 */ /* 0x000fc400078ef803 */
[----:B------:R-:W-:Y:S02]  /*7690*/  LOP3.LUT R5, R4, 0x8, R5, 0xf8, !PT ;  /* 0x0000000804057812 */ /* 0x000fe400078ef805 */
[----:B------:R-:W-:Y:S02]  /*76a0*/  LOP3.LUT R4, R0, 0x100, R3, 0xf8, !PT ;  /* 0x0000010000047812 */ /* 0x000fe400078ef803 */
[----:B------:R-:W-:Y:S02]  /*76b0*/  LOP3.LUT R0, R2, 0x7f, RZ, 0xc0, !PT ;  /* 0x0000007f02007812 */ /* 0x000fe400078ec0ff */
[----:B------:R-:W-:Y:S01]  /*76c0*/  ISETP.NE.U32.AND P0, PT, RZ, UR4, PT ;  /* 0x00000004ff007c0c */ /* 0x000fe2000bf05070 */
[----:B------:R-:W-:Y:S01]  /*76d0*/  ULDC UR4, c[0x0][0x720] ;  /* 0x0001c80000047ab9 */ /* 0x000fe20000000800 */
[----:B------:R-:W-:Y:S02]  /*76e0*/  IADD3 R0, R0, 0x1f, RZ ;  /* 0x0000001f00007810 */ /* 0x000fe40007ffe0ff */
[----:B------:R-:W-:-:S02]  /*76f0*/  SHF.L.U32 R6, R2, 0x2, RZ ;  /* 0x0000000202067819 */ /* 0x000fc400000006ff */
[----:B------:R-:W-:Y:S02]  /*7700*/  ISETP.NE.AND.EX P0, PT, RZ, UR5, PT, P0 ;  /* 0x00000005ff007c0c */ /* 0x000fe4000bf05300 */
[----:B------:R-:W-:Y:S02]  /*7710*/  ISETP.GT.U32.AND P1, PT, R0, 0x3e, PT ;  /* 0x0000003e0000780c */ /* 0x000fe40003f24070 */
[----:B------:R-:W-:Y:S02]  /*7720*/  LOP3.LUT R5, R5, 0x18, R6, 0x78, !PT ;  /* 0x0000001805057812 */ /* 0x000fe400078e7806 */
[----:B-----5:R-:W-:Y:S02]  /*7730*/  FSEL R3, R22, UR4, !P0 ;  /* 0x0000000416037c08 */ /* 0x020fe4000c000000 */
[----:B------:R-:W-:Y:S02]  /*7740*/  LOP3.LUT R0, R4, R5, RZ, 0xfc, !PT ;  /* 0x0000000504007212 */ /* 0x000fe400078efcff */
        /* <DEDUP_REMOVED lines=17> */
[----:B------:R-:W-:Y:S01]  /*7860*/  MOV R20, 0x20 ;  /* 0x0000002000147802 */ /* 0x000fe20000000f00 */
        /* <DEDUP_REMOVED lines=102> */
[----:B------:R-:W-:-:S02]  /*7ed0*/  F2FP.F16.F32.PACK_AB R10, R165, R164 ;  /* 0x000000a4a50a723e */ /* 0x000fc400000000ff */
[----:B------:R-:W-:Y:S02]  /*7ee0*/  F2FP.F16.F32.PACK_AB R11, R12, R11 ;  /* 0x0000000b0c0b723e */ /* 0x000fe400000000ff */
[----:B------:R-:W-:Y:S02]  /*7ef0*/  SEL R20, R20, 0xffffffe0, !P0 ;  /* 0xffffffe014147807 */ /* 0x000fe40004000000 */
[C---:B------:R-:W-:Y:S02]  /*7f00*/  LEA R25, R0.reuse, R25, 0x1 ;  /* 0x0000001900197211 */ /* 0x040fe400078e08ff */
[----:B------:R-:W-:Y:S01]  /*7f10*/  LEA R3, R0, R24, 0x1 ;  /* 0x0000001800037211 */ /* 0x000fe200078e08ff */
[----:B------:R-:W-:Y:S06]  /*7f20*/  @P1 BRA `(.L_x_58) ;  /* 0x0000000000041947 */ /* 0x000fec0003800000 */
[----:B------:R-:W-:-:S04]  /*7f30*/  DEPBAR.LE SB0, 0x1 ;  /* 0x000080400000791a */ /* 0x000fc80000000000 */
.L_x_58:
[----:B------:R-:W-:Y:S05]  /*7f40*/  WARPSYNC.ALL ;  /* 0x0000000000007948 */ /* 0x000fea0003800000 */
[----:B------:R-:W-:Y:S01]  /*7f50*/  BAR.SYNC.DEFER_BLOCKING 0x1, 0x80 ;  /* 0x0042000000007b1d */ /* 0x000fe20000010000 */
[----:B------:R-:W-:Y:S02]  /*7f60*/  IADD3 R0, R25, R20, RZ ;  /* 0x0000001419007210 */ /* 0x000fe40007ffe0ff */
[----:B------:R-:W-:Y:S02]  /*7f70*/  F2FP.F16.F32.PACK_AB R14, R14, R15 ;  /* 0x0000000f0e0e723e */ /* 0x000fe400000000ff */
[----:B------:R-:W-:Y:S01]  /*7f80*/  F2FP.F16.F32.PACK_AB R12, R137, R136 ;  /* 0x00000088890c723e */ /* 0x000fe200000000ff */
[----:B------:R-:W-:Y:S01]  /*7f90*/  BSSY B0, `(.L_x_59) ;  /* 0x000001f000007945 */ /* 0x000fe20003800000 */
[----:B------:R-:W-:-:S02]  /*7fa0*/  F2FP.F16.F32.PACK_AB R13, R13, R138 ;  /* 0x0000008a0d0d723e */ /* 0x000fc400000000ff */
[----:B------:R-:W-:Y:S02]  /*7fb0*/  F2FP.F16.F32.PACK_AB R15, R143, R142 ;  /* 0x0000008e8f0f723e */ /* 0x000fe400000000ff */
[----:B------:R-:W-:Y:S02]  /*7fc0*/  F2FP.F16.F32.PACK_AB R28, R28, R21 ;  /* 0x000000151c1c723e */ /* 0x000fe400000000ff */
[----:B------:R-:W-:Y:S02]  /*7fd0*/  F2FP.F16.F32.PACK_AB R29, R29, R146 ;  /* 0x000000921d1d723e */ /* 0x000fe400000000ff */
[----:B------:R-:W-:Y:S02]  /*7fe0*/  F2FP.F16.F32.PACK_AB R30, R30, R27 ;  /* 0x0000001b1e1e723e */ /* 0x000fe400000000ff */
[----:B------:R-:W-:Y:S02]  /*7ff0*/  F2FP.F16.F32.PACK_AB R31, R31, R150 ;  /* 0x000000961f1f723e */ /* 0x000fe400000000ff */
[----:B------:R-:W-:Y:S01]  /*8000*/  IADD3 R20, R20, 0x1000, R25 ;  /* 0x0000100014147810 */ /* 0x000fe20007ffe019 */
[----:B------:R1:W-:Y:S04]  /*8010*/  STSM.16.M88.4 [R3+0x2ee00], R4 ;  /* 0x02ee000403007844 */ /* 0x0003e80000000200 */
[----:B------:R1:W-:Y:S01]  /*8020*/  STSM.16.M88.4 [R0], R8 ;  /* 0x0000000800007844 */ /* 0x0003e20000000200 */
[----:B------:R-:W-:Y:S01]  /*8030*/  @!PT LDS RZ, [RZ] ;  /* 0x00000000fffff984 */ /* 0x000fe20000000800 */
[----:B------:R-:W-:Y:S01]  /*8040*/  @!PT LDS RZ, [RZ] ;  /* 0x00000000fffff984 */ /* 0x000fe20000000800 */
[----:B------:R-:W-:Y:S01]  /*8050*/  @!PT LDS RZ, [RZ] ;  /* 0x00000000fffff984 */ /* 0x000fe20000000800 */
[----:B------:R-:W-:Y:S01]  /*8060*/  @!PT LDS RZ, [RZ] ;  /* 0x00000000fffff984 */ /* 0x000fe20000000800 */
[----:B------:R2:W-:Y:S06]  /*8070*/  MEMBAR.ALL.CTA ;  /* 0x0000000000007992 */ /* 0x0005ec0000008000 */
[----:B--2---:R-:W2:Y:S02]  /*8080*/  FENCE.VIEW.ASYNC.S ;  /* 0x00000000000073c6 */ /* 0x004ea40000000000 */
[----:B--2---:R-:W-:Y:S06]  /*8090*/  BAR.SYNC.DEFER_BLOCKING 0x1, 0x80 ;  /* 0x0042000000007b1d */ /* 0x004fec0000010000 */
[----:B------:R-:W-:Y:S05]  /*80a0*/  @P1 BRA `(.L_x_60) ;  /* 0x0000000000341947 */ /* 0x000fea0003800000 */
[----:B------:R-:W-:Y:S01]  /*80b0*/  R2UR UR5, R170 ;  /* 0x00000000aa0572ca */ /* 0x000fe200000e0000 */
[----:B------:R-:W-:Y:S01]  /*80c0*/  ULDC.64 UR8, c[0x0][0x198] ;  /* 0x0000660000087ab9 */ /* 0x000fe20000000a00 */
[----:B------:R-:W-:Y:S01]  /*80d0*/  R2UR UR40, R24 ;  /* 0x00000000182872ca */ /* 0x000fe200000e0000 */
[----:B------:R-:W-:Y:S02]  /*80e0*/  UIADD3 UR43, -UR60, URZ, URZ ;  /* 0x0000003f3c2b7290 */ /* 0x000fe4000fffe13f */
[----:B------:R-:W-:Y:S01]  /*80f0*/  UIADD3 UR6, UP0, UR8, 0x670, URZ ;  /* 0x0000067008067890 */ /* 0x000fe2000ff1e03f */
[----:B------:R-:W-:Y:S01]  /*8100*/  ULDC UR4, c[0x0][0xa10] ;  /* 0x0002840000047ab9 */ /* 0x000fe20000000800 */
[----:B------:R-:W-:Y:S02]  /*8110*/  UMOV UR41, URZ ;  /* 0x0000003f00297c82 */ /* 0x000fe40008000000 */
[----:B------:R-:W-:-:S04]  /*8120*/  UIADD3.X UR7, URZ, UR9, URZ, UP0, !UPT ;  /* 0x000000093f077290 */ /* 0x000fc800087fe43f */
[----:B------:R-:W-:Y:S02]  /*8130*/  UIMAD UR43, UR4, UR43, UR5 ;  /* 0x0000002b042b72a4 */ /* 0x000fe4000f8e0205 */
[----:B------:R-:W-:-:S09]  /*8140*/  UIADD3 UR40, UR40, 0x2ee00, URZ ;  /* 0x0002ee0028287890 */ /* 0x000fd2000fffe03f */
[----:B------:R2:W-:Y:S01]  /*8150*/  UTMASTG.4D [UR40], [UR6] ;  /* 0x00000028060073b5 */ /* 0x0005e20008018000 */
[----:B------:R0:W-:Y:S01]  /*8160*/  UTMACMDFLUSH ;  /* 0x00000000000079b7 */ /* 0x0001e20000000000 */
[----:B--2---:R-:W-:-:S04]  /*8170*/  DEPBAR.LE SB0, 0x1 ;  /* 0x000080400000791a */ /* 0x004fc80000000000 */
.L_x_60:
[----:B------:R-:W-:Y:S05]  /*8180*/  BSYNC B0 ;  /* 0x0000000000007941 */ /* 0x000fea0003800000 */
.L_x_59:
[----:B------:R-:W-:Y:S01]  /*8190*/  BAR.SYNC.DEFER_BLOCKING 0x1, 0x80 ;  /* 0x0042000000007b1d */ /* 0x000fe20000010000 */
[----:B-1----:R-:W-:Y:S02]  /*81a0*/  F2FP.F16.F32.PACK_AB R4, R121, R120 ;  /* 0x000000787904723e */ /* 0x002fe400000000ff */
[----:B------:R-:W-:Y:S02]  /*81b0*/  F2FP.F16.F32.PACK_AB R5, R123, R122 ;  /* 0x0000007a7b05723e */ /* 0x000fe400000000ff */
[----:B------:R-:W-:Y:S01]  /*81c0*/  F2FP.F16.F32.PACK_AB R6, R125, R124 ;  /* 0x0000007c7d06723e */ /* 0x000fe200000000ff */
[----:B------:R-:W-:Y:S01]  /*81d0*/  BSSY B0, `(.L_x_61) ;  /* 0x000001f000007945 */ /* 0x000fe20003800000 */
[----:B------:R-:W-:Y:S02]  /*81e0*/  F2FP.F16.F32.PACK_AB R7, R127, R126 ;  /* 0x0000007e7f07723e */ /* 0x000fe400000000ff */
[----:B------:R-:W-:Y:S02]  /*81f0*/  F2FP.F16.F32.PACK_AB R8, R129, R128 ;  /* 0x000000808108723e */ /* 0x000fe400000000ff */
[----:B------:R-:W-:-:S02]  /*8200*/  F2FP.F16.F32.PACK_AB R9, R131, R130 ;  /* 0x000000828309723e */ /* 0x000fc400000000ff */
[----:B------:R-:W-:Y:S02]  /*8210*/  F2FP.F16.F32.PACK_AB R10, R133, R132 ;  /* 0x00000084850a723e */ /* 0x000fe400000000ff */
[----:B------:R-:W-:Y:S01]  /*8220*/  F2FP.F16.F32.PACK_AB R11, R135, R134 ;  /* 0x00000086870b723e */ /* 0x000fe200000000ff */
        /* <DEDUP_REMOVED lines=16> */
[----:B------:R-:W-:Y:S02]  /*8330*/  UMOV UR9, 0x20 ;  /* 0x0000002000097882 */ /* 0x000fe40000000000 */
[----:B------:R-:W-:Y:S01]  /*8340*/  UIADD3.X UR7, URZ, UR13, URZ, UP0, !UPT ;  /* 0x0000000d3f077290 */ /* 0x000fe200087fe43f */
[----:B------:R-:W-:Y:S01]  /*8350*/  UMOV UR10, UR42 ;  /* 0x0000002a000a7c82 */ /* 0x000fe20008000000 */
[----:B------:R-:W-:-:S02]  /*8360*/  UMOV UR12, UR44 ;  /* 0x0000002c000c7c82 */ /* 0x000fc40008000000 */
[----:B------:R-:W-:Y:S02]  /*8370*/  UIMAD UR11, UR4, UR11, UR5 ;  /* 0x0000000b040b72a4 */ /* 0x000fe4000f8e0205 */
[----:B------:R-:W-:-:S09]  /*8380*/  UIADD3 UR8, UR8, 0x2fe00, URZ ;  /* 0x0002fe0008087890 */ /* 0x000fd2000fffe03f */
[----:B------:R2:W-:Y:S01]  /*8390*/  UTMASTG.4D [UR8], [UR6] ;  /* 0x00000008060073b5 */ /* 0x0005e20008018000 */
[----:B------:R0:W-:Y:S01]  /*83a0*/  UTMACMDFLUSH ;  /* 0x00000000000079b7 */ /* 0x0001e20000000000 */
[----:B--2---:R-:W-:-:S04]  /*83b0*/  DEPBAR.LE SB0, 0x1 ;  /* 0x000080400000791a */ /* 0x004fc80000000000 */
.L_x_62:
[----:B------:R-:W-:Y:S05]  /*83c0*/  BSYNC B0 ;  /* 0x0000000000007941 */ /* 0x000fea0003800000 */
.L_x_61:
        /* <DEDUP_REMOVED lines=10> */
[----:B------:R1:W-:Y:S04]  /*8470*/  STSM.16.M88.4 [R25], R4 ;  /* 0x0000000419007844 */ /* 0x0003e80000000200 */
        /* <DEDUP_REMOVED lines=24> */
.L_x_64:
[----:B------:R-:W-:Y:S05]  /*8600*/  BSYNC B0 ;  /* 0x0000000000007941 */ /* 0x000fea0003800000 */
.L_x_63:
[----:B------:R-:W-:Y:S01]  /*8610*/  BAR.SYNC.DEFER_BLOCKING 0x1, 0x80 ;  /* 0x0042000000007b1d */ /* 0x000fe20000010000 */
[----:B------:R-:W-:Y:S02]  /*8620*/  F2FP.F16.F32.PACK_AB R96, R97, R96 ;  /* 0x000000606160723e */ /* 0x000fe400000000ff */
[----:B------:R-:W-:Y:S02]  /*8630*/  F2FP.F16.F32.PACK_AB R97, R99, R98 ;  /* 0x000000626361723e */ /* 0x000fe400000000ff */
[----:B-1----:R-:W-:Y:S01]  /*8640*/  F2FP.F16.F32.PACK_AB R4, R89, R88 ;  /* 0x000000585904723e */ /* 0x002fe200000000ff */
        /* <DEDUP_REMOVED lines=31> */
.L_x_66:
[----:B------:R-:W-:Y:S05]  /*8840*/  BSYNC B0 ;  /* 0x0000000000007941 */ /* 0x000fea0003800000 */
.L_x_65:
[----:B------:R-:W-:Y:S01]  /*8850*/  BAR.SYNC.DEFER_BLOCKING 0x1, 0x80 ;  /* 0x0042000000007b1d */ /* 0x000fe20000010000 */
[----:B------:R-:W-:Y:S02]  /*8860*/  F2FP.F16.F32.PACK_AB R72, R73, R72 ;  /* 0x000000484948723e */ /* 0x000fe400000000ff */
        /* <DEDUP_REMOVED lines=15> */
[----:B---3--:R-:W3:Y:S02]  /*8960*/  FENCE.VIEW.ASYNC.S ;  /* 0x00000000000073c6 */ /* 0x008ee40000000000 */
[----:B---3--:R-:W-:Y:S06]  /*8970*/  BAR.SYNC.DEFER_BLOCKING 0x1, 0x80 ;  /* 0x0042000000007b1d */ /* 0x008fec0000010000 */
        /* <DEDUP_REMOVED lines=15> */
[----:B---3--:R-:W-:-:S04]  /*8a70*/  DEPBAR.LE SB0, 0x1 ;  /* 0x000080400000791a */ /* 0x008fc80000000000 */
.L_x_68:
[----:B------:R-:W-:Y:S05]  /*8a80*/  BSYNC B0 ;  /* 0x0000000000007941 */ /* 0x000fea0003800000 */
.L_x_67:
        /* <DEDUP_REMOVED lines=17> */
[----:B----4-:R-:W4:Y:S02]  /*8ba0*/  FENCE.VIEW.ASYNC.S ;  /* 0x00000000000073c6 */ /* 0x010f240000000000 */
[----:B----4-:R-:W-:Y:S06]  /*8bb0*/  BAR.SYNC.DEFER_BLOCKING 0x1, 0x80 ;  /* 0x0042000000007b1d */ /* 0x010fec0000010000 */
        /* <DEDUP_REMOVED lines=15> */
[----:B----4-:R-:W-:-:S04]  /*8cb0*/  DEPBAR.LE SB0, 0x1 ;  /* 0x000080400000791a */ /* 0x010fc80000000000 */
.L_x_70:
[----:B------:R-:W-:Y:S05]  /*8cc0*/  BSYNC B0 ;  /* 0x0000000000007941 */ /* 0x000fea0003800000 */
.L_x_69:
[----:B------:R-:W-:Y:S06]  /*8cd0*/  BAR.SYNC.DEFER_BLOCKING 0x1, 0x80 ;  /* 0x0042000000007b1d */ /* 0x000fec0000010000 */
[----:B------:R-:W-:Y:S01]  /*8ce0*/  BSSY B0, `(.L_x_71) ;  /* 0x0000019000007945 */ /* 0x000fe20003800000 */
[----:B------:R4:W-:Y:S04]  /*8cf0*/  STSM.16.M88.4 [R25], R56 ;  /* 0x0000003819007844 */ /* 0x0009e80000000200 */
[----:B------:R4:W-:Y:S01]  /*8d00*/  STSM.16.M88.4 [R0], R64 ;  /* 0x0000004000007844 */ /* 0x0009e20000000200 */
[----:B------:R-:W-:Y:S01]  /*8d10*/  @!PT LDS RZ, [RZ] ;  /* 0x00000000fffff984 */ /* 0x000fe20000000800 */
[----:B------:R-:W-:Y:S01]  /*8d20*/  @!PT LDS RZ, [RZ] ;  /* 0x00000000fffff984 */ /* 0x000fe20000000800 */
[----:B------:R-:W-:Y:S01]  /*8d30*/  @!PT LDS RZ, [RZ] ;  /* 0x00000000fffff984 */ /* 0x000fe20000000800 */
[----:B------:R-:W-:Y:S01]  /*8d40*/  @!PT LDS RZ, [RZ] ;  /* 0x00000000fffff984 */ /* 0x000fe20000000800 */
[----:B------:R5:W-:Y:S06]  /*8d50*/  MEMBAR.ALL.CTA ;  /* 0x0000000000007992 */ /* 0x000bec0000008000 */
[----:B-----5:R-:W5:Y:S02]  /*8d60*/  FENCE.VIEW.ASYNC.S ;  /* 0x00000000000073c6 */ /* 0x020f640000000000 */
[----:B-----5:R-:W-:Y:S06]  /*8d70*/  BAR.SYNC.DEFER_BLOCKING 0x1, 0x80 ;  /* 0x0042000000007b1d */ /* 0x020fec0000010000 */
        /* <DEDUP_REMOVED lines=13> */
[----:B------:R1:W-:Y:S02]  /*8e50*/  UTMASTG.4D [UR8], [UR6] ;  /* 0x00000008060073b5 */ /* 0x0003e40008018000 */
[----:B-1----:R0:W-:Y:S02]  /*8e60*/  UTMACMDFLUSH ;  /* 0x00000000000079b7 */ /* 0x0021e40000000000 */
.L_x_72:
[----:B------:R-:W-:Y:S05]  /*8e70*/  BSYNC B0 ;  /* 0x0000000000007941 */ /* 0x000fea0003800000 */
.L_x_71:
[----:B------:R-:W-:Y:S01]  /*8e80*/  R2UR UR4, R19 ;  /* 0x00000000130472ca */ /* 0x000fe200000e0000 */
[----:B------:R-:W5:Y:S01]  /*8e90*/  S2UR UR6, SR_CgaCtaId ;  /* 0x00000000000679c3 */ /* 0x000f620000008800 */
[----:B------:R-:W-:Y:S01]  /*8ea0*/  UMOV UR5, 0x400 ;  /* 0x0000040000057882 */ /* 0x000fe20000000000 */
[----:B------:R-:W-:-:S04]  /*8eb0*/  DEPBAR.LE SB0, 0x0 ;  /* 0x000080000000791a */ /* 0x000fc80000000000 */
[----:B------:R-:W-:-:S06]  /*8ec0*/  LOP3.LUT R169, R169, 0x1, RZ, 0x3c, !PT ;  /* 0x00000001a9a97812 */ /* 0x000fcc00078e3cff */
[----:B------:R-:W-:-:S04]  /*8ed0*/  ULEA UR4, UR4, 0xfffffff8, 0x3 ;  /* 0xfffffff804047891 */ /* 0x000fc8000f8e183f */
[----:B------:R-:W-:-:S04]  /*8ee0*/  ULOP3.LUT UR4, UR4, 0x8, URZ, 0xc0, !UPT ;  /* 0x0000000804047892 */ /* 0x000fc8000f8ec03f */
[----:B------:R-:W-:Y:S02]  /*8ef0*/  ULOP3.LUT UR4, UR4, 0x18, URZ, 0x3c, !UPT ;  /* 0x0000001804047892 */ /* 0x000fe4000f8e3c3f */
[----:B-----5:R-:W-:-:S04]  /*8f00*/  ULEA UR5, UR6, UR5, 0x18 ;  /* 0x0000000506057291 */ /* 0x020fc8000f8ec03f */
[----:B--2-4-:R-:W-:Y:S01]  /*8f10*/  MOV R0, UR4 ;  /* 0x0000000400007c02 */ /* 0x014fe20008000f00 */
[----:B------:R-:W-:Y:S02]  /*8f20*/  ULDC UR4, c[0x0][0xc] ;  /* 0x0000030000047ab9 */ /* 0x000fe40000000800 */
[----:B------:R-:W-:Y:S01]  /*8f30*/  IADD3 R17, R17, UR4, RZ ;  /* 0x0000000411117c10 */ /* 0x000fe2000fffe0ff */
[----:B------:R-:W-:-:S03]  /*8f40*/  ULDC UR4, c[0x0][0xa00] ;  /* 0x0002800000047ab9 */ /* 0x000fc60000000800 */
[----:B------:R-:W-:Y:S01]  /*8f50*/  ISETP.GE.AND P0, PT, R17, UR4, PT ;  /* 0x0000000411007c0c */ /* 0x000fe2000bf06270 */
[----:B------:R2:W-:-:S12]  /*8f60*/  SYNCS.ARRIVE.TRANS64.A1T0 RZ, [R0+UR5+0x35490], RZ ;  /* 0x035490ff00ff79a7 */ /* 0x0005d80008100005 */
[----:B--2---:R-:W-:Y:S05]  /*8f70*/  @!P0 BRA `(.L_x_73) ;  /* 0xffffff7c003c8947 */ /* 0x004fea000383ffff */
[----:B------:R-:W-:Y:S05]  /*8f80*/  EXIT ;  /* 0x000000000000794d */ /* 0x000fea0003800000 */
.L_x_6:
[----:B------:R-:W-:-:S08]  /*8f90*/  NOP ;  /* 0x0000000000007918 */ /* 0x000fd00000000000 */
[----:B------:R-:W2:-:S00]  /*8fa0*/  USETMAXREG.DEALLOC.CTAPOOL 0x18 ;  /* 0x00000018000079c8 */ /* 0x000e8000080e0500 */
[----:B------:R-:W-:-:S13]  /*8fb0*/  PLOP3.LUT P3, PT, PT, PT, UP0, 0x80, 0x0 ;  /* 0x000000000000781c */ /* 0x000fda0003f6f008 */
[----:B--2---:R-:W-:Y:S05]  /*8fc0*/  @!P3 BRA `(.L_x_74) ;  /* 0x0000000c0038b947 */ /* 0x004fea0003800000 */
[----:B------:R-:W-:-:S13]  /*8fd0*/  PLOP3.LUT P2, PT, PT, PT, UP1, 0x80, 0x0 ;  /* 0x000000000000781c */ /* 0x000fda0003f4f018 */
[----:B-1----:R-:W-:Y:S05]  /*8fe0*/  @P2 EXIT ;  /* 0x000000000000294d */ /* 0x002fea0003800000 */
[----:B------:R-:W-:Y:S02]  /*8ff0*/  ULDC UR4, c[0x0][0xa00] ;  /* 0x0002800000047ab9 */ /* 0x000fe40000000800 */
[----:B------:R-:W-:-:S13]  /*9000*/  ISETP.GE.AND P2, PT, R17, UR4, PT ;  /* 0x0000000411007c0c */ /* 0x000fda000bf46270 */
[----:B------:R-:W-:Y:S05]  /*9010*/  @P2 EXIT ;  /* 0x000000000000294d */ /* 0x000fea0003800000 */
[----:B------:R-:W-:Y:S01]  /*9020*/  R2UR UR4, R16 ;  /* 0x00000000100472ca */ /* 0x000fe200000e0000 */
[----:B------:R-:W-:Y:S01]  /*9030*/  BSSY B0, `(.L_x_75) ;  /* 0x00000c6000007945 */ /* 0x000fe20003800000 */
[----:B------:R-:W-:Y:S01]  /*9040*/  LOP3.LUT P2, RZ, R2, 0x1f, RZ, 0xc0, !PT ;  /* 0x0000001f02ff7812 */ /* 0x000fe2000784c0ff */
[----:B------:R-:W-:Y:S01]  /*9050*/  ULDC UR25, c[0x0][0xc] ;  /* 0x0000030000197ab9 */ /* 0x000fe20000000800 */
[----:B------:R-:W-:Y:S01]  /*9060*/  MOV R4, 0x1 ;  /* 0x0000000100047802 */ /* 0x000fe20000000f00 */
[----:B------:R-:W-:Y:S01]  /*9070*/  ULDC.64 UR22, c[0x0][0x198] ;  /* 0x0000660000167ab9 */ /* 0x000fe20000000a00 */
[----:B------:R-:W-:Y:S01]  /*9080*/  PLOP3.LUT P0, PT, P2, P0, PT, 0x2a, 0x0 ;  /* 0x000000000000781c */ /* 0x000fe20001700572 */
[----:B------:R-:W-:Y:S01]  /*9090*/  ULDC UR26, c[0x0][0xa00] ;  /* 0x00028000001a7ab9 */ /* 0x000fe20000000800 */
[----:B------:R-:W-:Y:S02]  /*90a0*/  MOV R0, RZ ;  /* 0x000000ff00007202 */ /* 0x000fe40000000f00 */
[----:B------:R-:W-:-:S03]  /*90b0*/  MOV R5, 0x1 ;  /* 0x0000000100057802 */ /* 0x000fc60000000f00 */
[----:B------:R-:W-:-:S12]  /*90c0*/  ULOP3.LUT UR24, UR4, 0x2, URZ, 0xfc, !UPT ;  /* 0x0000000204187892 */ /* 0x000fd8000f8efc3f */
.L_x_90:
[----:B------:R-:W1:Y:S01]  /*90d0*/  LDC R6, c[0x0][0xa04] ;  /* 0x00028100ff067b82 */ /* 0x000e620000000800 */
[----:B------:R-:W-:Y:S01]  /*90e0*/  IMAD.MOV.U32 R7, RZ, RZ, R17 ;  /* 0x000000ffff077224 */ /* 0x000fe200078e0011 */
[----:B------:R-:W-:-:S06]  /*90f0*/  UMOV UR4, 0xffffffff ;  /* 0xffffffff00047882 */ /* 0x000fcc0000000000 */
[----:B------:R-:W2:Y:S08]  /*9100*/  LDC R10, c[0x0][0xa10] ;  /* 0x00028400ff0a7b82 */ /* 0x000eb00000000800 */
[----:B------:R-:W3:Y:S01]  /*9110*/  LDC R13, c[0x0][0xa1c] ;  /* 0x00028700ff0d7b82 */ /* 0x000ee20000000800 */
[----:B-1----:R-:W-:Y:S02]  /*9120*/  ISETP.NE.AND P2, PT, R6, 0x1, PT ;  /* 0x000000010600780c */ /* 0x002fe40003f45270 */
[----:B--2---:R-:W-:-:S11]  /*9130*/  ISETP.NE.AND P3, PT, R10, 0x1, PT ;  /* 0x000000010a00780c */ /* 0x004fd60003f65270 */
[----:B------:R-:W1:Y:S01]  /*9140*/  @P2 LDC.64 R8, c[0x0][0xa08] ;  /* 0x00028200ff082b82 */ /* 0x000e620000000a00 */
[----:B---3--:R-:W-:-:S07]  /*9150*/  ISETP.NE.AND P4, PT, R13, 0x1, PT ;  /* 0x000000010d00780c */ /* 0x008fce0003f85270 */
[----:B------:R-:W2:Y:S08]  /*9160*/  @P3 LDC R12, c[0x0][0xa14] ;  /* 0x00028500ff0c3b82 */ /* 0x000eb00000000800 */
[----:B------:R-:W3:Y:S08]  /*9170*/  @P3 LDC R11, c[0x0][0xa18] ;  /* 0x00028600ff0b3b82 */ /* 0x000ef00000000800 */
[----:B------:R-:W4:Y:S01]  /*9180*/  @P4 LDC.64 R2, c[0x0][0xa20] ;  /* 0x00028800ff024b82 */ /* 0x000f220000000a00 */
[----:B-1----:R-:W-:-:S05]  /*9190*/  @P2 IMAD.HI.U32 R8, R17, R8, RZ ;  /* 0x0000000811082227 */ /* 0x002fca00078e00ff */
[----:B------:R-:W-:-:S04]  /*91a0*/  @P2 SHF.R.U32.HI R7, RZ, R9, R8 ;  /* 0x00000009ff072219 */ /* 0x000fc80000011608 */
[----:B------:R-:W-:Y:S01]  /*91b0*/  MOV R9, R7 ;  /* 0x0000000700097202 */ /* 0x000fe20000000f00 */
[----:B--2---:R-:W-:-:S05]  /*91c0*/  @P3 IMAD.HI.U32 R8, R7, R12, RZ ;  /* 0x0000000c07083227 */ /* 0x004fca00078e00ff */
[----:B---3--:R-:W-:-:S05]  /*91d0*/  @P3 SHF.R.U32.HI R9, RZ, R11, R8 ;  /* 0x0000000bff093219 */ /* 0x008fca0000011608 */
[----:B----4-:R-:W-:Y:S01]  /*91e0*/  @P4 IMAD.HI.U32 R8, R9, R2, RZ ;  /* 0x0000000209084227 */ /* 0x010fe200078e00ff */
[----:B------:R-:W-:-:S04]  /*91f0*/  MOV R2, R9 ;  /* 0x0000000900027202 */ /* 0x000fc80000000f00 */
[----:B------:R-:W-:Y:S02]  /*9200*/  @P4 SHF.R.U32.HI R2, RZ, R3, R8 ;  /* 0x00000003ff024219 */ /* 0x000fe40000011608 */
[----:B------:R-:W-:Y:S02]  /*9210*/  IADD3 R3, -R9, RZ, RZ ;  /* 0x000000ff09037210 */ /* 0x000fe40007ffe1ff */
[----:B------:R-:W-:-:S03]  /*9220*/  IADD3 R2, -R2, RZ, RZ ;  /* 0x000000ff02027210 */ /* 0x000fc60007ffe1ff */
[----:B------:R-:W-:Y:S02]  /*9230*/  IMAD R10, R10, R3, R7 ;  /* 0x000000030a0a7224 */ /* 0x000fe400078e0207 */
[----:B------:R-:W-:Y:S01]  /*9240*/  IMAD R2, R13, R2, R9 ;  /* 0x000000020d027224 */ /* 0x000fe200078e0209 */
[----:B------:R-:W-:Y:S06]  /*9250*/  BRA.DIV UR4, `(.L_x_76) ;  /* 0x0000002204c07947 */ /* 0x000fec000b800000 */
[----:B------:R-:W-:-:S13]  /*9260*/  ELECT P6, URZ, PT ;  /* 0x00000000003f782f */ /* 0x000fda00038c0000 */
.L_x_127:
[----:B------:R-:W-:Y:S01]  /*9270*/  IADD3 R3, -R7, RZ, RZ ;  /* 0x000000ff07037210 */ /* 0x000fe20007ffe1ff */
[----:B------:R-:W-:Y:S04]  /*9280*/  BSSY B1, `(.L_x_77) ;  /* 0x0000049000017945 */ /* 0x000fe80003800000 */
[----:B------:R-:W-:Y:S01]  /*9290*/  IMAD R3, R6, R3, R17 ;  /* 0x0000000306037224 */ /* 0x000fe200078e0211 */
[----:B------:R-:W-:-:S04]  /*92a0*/  MOV R6, RZ ;  /* 0x000000ff00067202 */ /* 0x000fc80000000f00 */
[----:B------:R-:W-:Y:S01]  /*92b0*/  SHF.L.U32 R3, R3, 0x7, RZ ;  /* 0x0000000703037819 */ /* 0x000fe200000006ff */
[----:B------:R-:W-:Y:S06]  /*92c0*/  @!P6 BRA `(.L_x_78) ;  /* 0x000000040010e947 */ /* 0x000fec0003800000 */
[----:B------:R-:W1:Y:S01]  /*92d0*/  S2R R7, SR_CgaCtaId ;  /* 0x0000000000077919 */ /* 0x000e620000008800 */
[----:B------:R-:W-:-:S04]  /*92e0*/  MOV R6, 0x400 ;  /* 0x0000040000067802 */ /* 0x000fc80000000f00 */
[----:B-1----:R-:W-:Y:S02]  /*92f0*/  LEA R9, R7, R6, 0x18 ;  /* 0x0000000607097211 */ /* 0x002fe400078ec0ff */
[----:B------:R-:W-:Y:S02]  /*9300*/  SHF.L.U32 R6, R5, 0x1f, RZ ;  /* 0x0000001f05067819 */ /* 0x000fe400000006ff */
[----:B------:R-:W-:-:S04]  /*9310*/  LEA R7, R0, R9, 0x3 ;  /* 0x0000000900077211 */ /* 0x000fc800078e18ff */
[----:B------:R-:W1:Y:S02]  /*9320*/  SYNCS.PHASECHK.TRANS64.TRYWAIT P2, [R7+URZ+0x35460], R6 ;  /* 0x03546006070075a7 */ /* 0x000e64000804017f */
[----:B-1----:R-:W-:Y:S05]  /*9330*/  @!P2 BRA `(.L_x_79) ;  /* 0x0000002000a8a947 */ /* 0x002fea0003800000 */
.L_x_128:
[----:B------:R-:W-:Y:S01]  /*9340*/  UPRMT UR4, UR24, 0x9910, URZ ;  /* 0x0000991018047896 */ /* 0x000fe2000800003f */
[----:B-1----:R-:W-:-:S03]  /*9350*/  @P1 MOV R6, 0x7000 ;  /* 0x0000700000061802 */ /* 0x002fc60000000f00 */
[----:B------:R-:W-:Y:S01]  /*9360*/  UISETP.NE.AND UP0, UPT, UR4, 0x2, UPT ;  /* 0x000000020400788c */ /* 0x000fe2000bf05270 */
[----:B------:R1:W-:Y:S05]  /*9370*/  @P1 SYNCS.ARRIVE.TRANS64 RZ, [R7+URZ+0x35450], R6 ;  /* 0x0354500607ff19a7 */ /* 0x0003ea000800003f */
[----:B------:R-:W-:-:S13]  /*9380*/  PLOP3.LUT P2, PT, PT, PT, UP0, 0x80, 0x0 ;  /* 0x000000000000781c */ /* 0x000fda0003f4f008 */
[----:B-1----:R-:W-:Y:S05]  /*9390*/  @P2 BRA `(.L_x_80) ;  /* 0x0000000000042947 */ /* 0x002fea0003800000 */
[----:B------:R-:W-:Y:S01]  /*93a0*/  BPT.TRAP 0x1 ;  /* 0x000000040000795c */ /* 0x000fe20000300000 */
.L_x_80:
[----:B------:R-:W-:Y:S05]  /*93b0*/  @P0 BRA `(.L_x_81) ;  /* 0x0000000000040947 */ /* 0x000fea0003800000 */
[----:B------:R-:W-:Y:S01]  /*93c0*/  BPT.TRAP 0x1 ;  /* 0x000000040000795c */ /* 0x000fe20000300000 */
.L_x_81:
[----:B------:R-:W-:Y:S01]  /*93d0*/  R2UR UR5, R9 ;  /* 0x00000000090572ca */ /* 0x000fe200000e0000 */
[----:B------:R-:W-:Y:S01]  /*93e0*/  UIADD3 UR4, UP0, UR22, 0xf0, URZ ;  /* 0x000000f016047890 */ /* 0x000fe2000ff1e03f */
[----:B------:R-:W-:Y:S01]  /*93f0*/  R2UR UR14, R0 ;  /* 0x00000000000e72ca */ /* 0x000fe200000e0000 */
[----:B------:R-:W-:Y:S01]  /*9400*/  UMOV UR10, URZ ;  /* 0x0000003f000a7c82 */ /* 0x000fe20008000000 */
[----:B------:R-:W-:Y:S01]  /*9410*/  R2UR UR9, R7 ;  /* 0x00000000070972ca */ /* 0x000fe200000e0000 */
[----:B------:R-:W-:Y:S01]  /*9420*/  UMOV UR6, 0x0 ;  /* 0x0000000000067882 */ /* 0x000fe20000000000 */
[----:B------:R-:W-:Y:S01]  /*9430*/  R2UR UR11, R3 ;  /* 0x00000000030b72ca */ /* 0x000fe200000e0000 */
[----:B------:R-:W-:Y:S01]  /*9440*/  UMOV UR7, 0x10000000 ;  /* 0x1000000000077882 */ /* 0x000fe20000000000 */
[----:B------:R-:W-:Y:S01]  /*9450*/  R2UR UR12, R10 ;  /* 0x000000000a0c72ca */ /* 0x000fe200000e0000 */
[----:B------:R-:W-:Y:S01]  /*9460*/  UMOV UR16, 0x20 ;  /* 0x0000002000107882 */ /* 0x000fe20000000000 */
[----:B------:R-:W-:Y:S01]  /*9470*/  R2UR UR13, R2 ;  /* 0x00000000020d72ca */ /* 0x000fe200000e0000 */
[----:B------:R-:W-:Y:S01]  /*9480*/  UMOV UR18, 0x40 ;  /* 0x0000004000127882 */ /* 0x000fe20000000000 */
[----:B------:R-:W-:Y:S01]  /*9490*/  UMOV UR20, 0x60 ;  /* 0x0000006000147882 */ /* 0x000fe20000000000 */
[----:B------:R-:W-:Y:S01]  /*94a0*/  UMOV UR21, 0x80 ;  /* 0x0000008000157882 */ /* 0x000fe20000000000 */
[----:B------:R-:W-:Y:S01]  /*94b0*/  IADD3 R0, R0, 0x1, RZ ;  /* 0x0000000100007810 */ /* 0x000fe20007ffe0ff */
[----:B------:R-:W-:-:S02]  /*94c0*/  UIMAD UR14, UR14, 0x7000, UR5 ;  /* 0x000070000e0e78a4 */ /* 0x000fc4000f8e0205 */
[----:B------:R-:W-:Y:S01]  /*94d0*/  UIADD3 UR9, UR9, 0x35450, URZ ;  /* 0x0003545009097890 */ /* 0x000fe2000fffe03f */
[C---:B------:R-:W-:Y:S01]  /*94e0*/  ISETP.NE.AND P2, PT, R0.reuse, 0x2, PT ;  /* 0x000000020000780c */ /* 0x040fe20003f45270 */
[----:B------:R-:W-:Y:S02]  /*94f0*/  UIADD3.X UR5, URZ, UR23, URZ, UP0, !UPT ;  /* 0x000000173f057290 */ /* 0x000fe400087fe43f */
[----:B------:R-:W-:Y:S01]  /*9500*/  UIADD3 UR15, UR14, 0x1000, URZ ;  /* 0x000010000e0f7890 */ /* 0x000fe2000fffe03f */
[----:B------:R-:W-:Y:S01]  /*9510*/  SEL R6, RZ, 0x1, P2 ;  /* 0x00000001ff067807 */ /* 0x000fe20001000000 */
[----:B------:R-:W-:Y:S01]  /*9520*/  UIADD3 UR17, UR14, 0x2000, URZ ;  /* 0x000020000e117890 */ /* 0x000fe2000fffe03f */
[----:B------:R-:W-:Y:S01]  /*9530*/  SEL R0, R0, RZ, P2 ;  /* 0x000000ff00007207 */ /* 0x000fe20001000000 */
[----:B------:R-:W-:Y:S01]  /*9540*/  UMOV UR8, UR14 ;  /* 0x0000000e00087c82 */ /* 0x000fe20008000000 */
[----:B------:R-:W-:Y:S01]  /*9550*/  UIADD3 UR19, UR14, 0x3000, URZ ;  /* 0x000030000e137890 */ /* 0x000fe2000fffe03f */
[----:B------:R-:W-:Y:S01]  /*9560*/  LOP3.LUT R5, R5, R6, RZ, 0x3c, !PT ;  /* 0x0000000605057212 */ /* 0x000fe200078e3cff */
[----:B------:R1:W-:Y:S01]  /*9570*/  UTMALDG.4D [UR8], [UR4], desc[UR6] ;  /* 0x00000608040075b4 */ /* 0x0003e20008019000 */
[----:B------:R-:W-:Y:S01]  /*9580*/  MOV R6, 0x40 ;  /* 0x0000004000067802 */ /* 0x000fe20000000f00 */
[----:B-1----:R-:W-:Y:S01]  /*9590*/  UMOV UR8, UR15 ;  /* 0x0000000f00087c82 */ /* 0x002fe20008000000 */
[----:B------:R-:W-:Y:S01]  /*95a0*/  UMOV UR10, UR16 ;  /* 0x00000010000a7c82 */ /* 0x000fe20008000000 */
[----:B------:R-:W-:Y:S01]  /*95b0*/  UIADD3 UR15, UR14, 0x4000, URZ ;  /* 0x000040000e0f7890 */ /* 0x000fe2000fffe03f */
[----:B------:R1:W-:Y:S01]  /*95c0*/  UTMALDG.4D [UR8], [UR4], desc[UR6] ;  /* 0x00000608040075b4 */ /* 0x0003e20008019000 */
[----:B------:R-:W-:Y:S01]  /*95d0*/  UIADD3 UR16, UR14, 0x5000, URZ ;  /* 0x000050000e107890 */ /* 0x000fe2000fffe03f */
[----:B-1----:R-:W-:Y:S01]  /*95e0*/  UMOV UR8, UR17 ;  /* 0x0000001100087c82 */ /* 0x002fe20008000000 */
[----:B------:R-:W-:Y:S01]  /*95f0*/  UMOV UR10, UR18 ;  /* 0x00000012000a7c82 */ /* 0x000fe20008000000 */
[----:B------:R-:W-:Y:S01]  /*9600*/  UIADD3 UR17, UR14, 0x6000, URZ ;  /* 0x000060000e117890 */ /* 0x000fe2000fffe03f */
[----:B------:R1:W-:Y:S02]  /*9610*/  UTMALDG.4D [UR8], [UR4], desc[UR6] ;  /* 0x00000608040075b4 */ /* 0x0003e40008019000 */
[----:B------:R-:W-:Y:S01]  /*9620*/  UMOV UR14, 0xa0 ;  /* 0x000000a0000e7882 */ /* 0x000fe20000000000 */
[----:B-1----:R-:W-:Y:S01]  /*9630*/  UMOV UR8, UR19 ;  /* 0x0000001300087c82 */ /* 0x002fe20008000000 */
[----:B------:R-:W-:-:S02]  /*9640*/  UMOV UR10, UR20 ;  /* 0x00000014000a7c82 */ /* 0x000fc40008000000 */
[----:B------:R1:W-:Y:S02]  /*9650*/  UTMALDG.4D [UR8], [UR4], desc[UR6] ;  /* 0x00000608040075b4 */ /* 0x0003e40008019000 */
[----:B-1----:R-:W-:Y:S01]  /*9660*/  UMOV UR8, UR15 ;  /* 0x0000000f00087c82 */ /* 0x002fe20008000000 */
[----:B------:R-:W-:Y:S02]  /*9670*/  UMOV UR10, UR21 ;  /* 0x00000015000a7c82 */ /* 0x000fe40008000000 */
[----:B------:R1:W-:Y:S02]  /*9680*/  UTMALDG.4D [UR8], [UR4], desc[UR6] ;  /* 0x00000608040075b4 */ /* 0x0003e40008019000 */
[----:B-1----:R-:W-:Y:S01]  /*9690*/  UMOV UR8, UR16 ;  /* 0x0000001000087c82 */ /* 0x002fe20008000000 */
[----:B------:R-:W-:Y:S01]  /*96a0*/  UMOV UR10, UR14 ;  /* 0x0000000e000a7c82 */ /* 0x000fe20008000000 */
[----:B------:R-:W-:Y:S01]  /*96b0*/  UMOV UR14, 0xc0 ;  /* 0x000000c0000e7882 */ /* 0x000fe20000000000 */
[----:B------:R1:W-:Y:S02]  /*96c0*/  UTMALDG.4D [UR8], [UR4], desc[UR6] ;  /* 0x00000608040075b4 */ /* 0x0003e40008019000 */
[----:B-1----:R-:W-:Y:S01]  /*96d0*/  UMOV UR8, UR17 ;  /* 0x0000001100087c82 */ /* 0x002fe20008000000 */
[----:B------:R-:W-:-:S02]  /*96e0*/  UMOV UR10, UR14 ;  /* 0x0000000e000a7c82 */ /* 0x000fc40008000000 */
[----:B------:R1:W-:Y:S02]  /*96f0*/  UTMALDG.4D [UR8], [UR4], desc[UR6] ;  /* 0x00000608040075b4 */ /* 0x0003e40008019000 */
[----:B-1----:R-:W-:Y:S01]  /*9700*/  NOP ;  /* 0x0000000000007918 */ /* 0x002fe20000000000 */
.L_x_78:
[----:B------:R-:W-:Y:S05]  /*9710*/  BSYNC B1 ;  /* 0x0000000000017941 */ /* 0x000fea0003800000 */
.L_x_77:
[----:B------:R-:W-:Y:S01]  /*9720*/  LOP3.LUT P2, RZ, R4, 0xff, RZ, 0xc0, !PT ;  /* 0x000000ff04ff7812 */ /* 0x000fe2000784c0ff */
[----:B------:R-:W-:-:S12]  /*9730*/  BSSY B1, `(.L_x_82) ;  /* 0x0000009000017945 */ /* 0x000fd80003800000 */
[----:B------:R-:W-:Y:S05]  /*9740*/  @!P2 BRA `(.L_x_83) ;  /* 0x00000000001ca947 */ /* 0x000fea0003800000 */
[----:B------:R-:W1:Y:S01]  /*9750*/  S2R R7, SR_CgaCtaId ;  /* 0x0000000000077919 */ /* 0x000e620000008800 */
[----:B------:R-:W-:-:S04]  /*9760*/  MOV R4, 0x400 ;  /* 0x0000040000047802 */ /* 0x000fc80000000f00 */
[----:B-1----:R-:W-:Y:S02]  /*9770*/  LEA R7, R7, R4, 0x18 ;  /* 0x0000000407077211 */ /* 0x002fe400078ec0ff */
[----:B------:R-:W-:Y:S02]  /*9780*/  SHF.L.U32 R4, RZ, 0x1f, RZ ;  /* 0x0000001fff047819 */ /* 0x000fe400000006ff */
[----:B------:R1:W-:Y:S02]  /*9790*/  SYNCS.ARRIVE.TRANS64.A1T0 RZ, [R7+URZ+0x354b0], RZ ;  /* 0x0354b0ff07ff79a7 */ /* 0x0003e4000810003f */
[----:B------:R-:W2:Y:S02]  /*97a0*/  SYNCS.PHASECHK.TRANS64.TRYWAIT P2, [R7+URZ+0x354b0], R4 ;  /* 0x0354b004070075a7 */ /* 0x000ea4000804017f */
[----:B-12---:R-:W-:Y:S05]  /*97b0*/  @!P2 BRA `(.L_x_84) ;  /* 0x0000001c009ca947 */ /* 0x006fea0003800000 */
.L_x_83:
[----:B------:R-:W-:Y:S05]  /*97c0*/  BSYNC B1 ;  /* 0x0000000000017941 */ /* 0x000fea0003800000 */
.L_x_82:
[----:B------:R-:W-:Y:S04]  /*97d0*/  BSSY B1, `(.L_x_85) ;  /* 0x0000047000017945 */ /* 0x000fe80003800000 */
[----:B------:R-:W-:Y:S05]  /*97e0*/  @!P6 BRA `(.L_x_86) ;  /* 0x000000040014e947 */ /* 0x000fea0003800000 */
[----:B-1----:R-:W1:Y:S01]  /*97f0*/  S2R R7, SR_CgaCtaId ;  /* 0x0000000000077919 */ /* 0x002e620000008800 */
[----:B------:R-:W-:Y:S02]  /*9800*/  MOV R4, 0x400 ;  /* 0x0000040000047802 */ /* 0x000fe40000000f00 */
[----:B------:R-:W-:Y:S02]  /*9810*/  SHF.L.U32 R9, R5, 0x1f, RZ ;  /* 0x0000001f05097819 */ /* 0x000fe400000006ff */
[----:B-1----:R-:W-:-:S04]  /*9820*/  LEA R7, R7, R4, 0x18 ;  /* 0x0000000407077211 */ /* 0x002fc800078ec0ff */
[----:B------:R-:W-:-:S04]  /*9830*/  LEA R4, R0, R7, 0x3 ;  /* 0x0000000700047211 */ /* 0x000fc800078e18ff */
[----:B------:R-:W1:Y:S02]  /*9840*/  SYNCS.PHASECHK.TRANS64.TRYWAIT P2, [R4+URZ+0x35460], R9 ;  /* 0x03546009040075a7 */ /* 0x000e64000804017f */
[----:B-1----:R-:W-:Y:S05]  /*9850*/  @!P2 BRA `(.L_x_87) ;  /* 0x0000001c0088a947 */ /* 0x002fea0003800000 */
.L_x_129:
[----:B------:R-:W-:Y:S01]  /*9860*/  UPRMT UR4, UR24, 0x9910, URZ ;  /* 0x0000991018047896 */ /* 0x000fe2000800003f */
[----:B-1----:R-:W-:-:S03]  /*9870*/  @P1 MOV R9, 0x7000 ;  /* 0x0000700000091802 */ /* 0x002fc60000000f00 */
[----:B------:R-:W-:Y:S01]  /*9880*/  UISETP.NE.AND UP0, UPT, UR4, 0x2, UPT ;  /* 0x000000020400788c */ /* 0x000fe2000bf05270 */
[----:B------:R1:W-:Y:S05]  /*9890*/  @P1 SYNCS.ARRIVE.TRANS64 RZ, [R4+URZ+0x35450], R9 ;  /* 0x0354500904ff19a7 */ /* 0x0003ea000800003f */
[----:B------:R-:W-:-:S13]  /*98a0*/  PLOP3.LUT P2, PT, PT, PT, UP0, 0x80, 0x0 ;  /* 0x000000000000781c */ /* 0x000fda0003f4f008 */
[----:B-1----:R-:W-:Y:S05]  /*98b0*/  @P2 BRA `(.L_x_88) ;  /* 0x0000000000042947 */ /* 0x002fea0003800000 */
[----:B------:R-:W-:Y:S01]  /*98c0*/  BPT.TRAP 0x1 ;  /* 0x000000040000795c */ /* 0x000fe20000300000 */
.L_x_88:
[----:B------:R-:W-:Y:S05]  /*98d0*/  @P0 BRA `(.L_x_89) ;  /* 0x0000000000040947 */ /* 0x000fea0003800000 */
[----:B------:R-:W-:Y:S01]  /*98e0*/  BPT.TRAP 0x1 ;  /* 0x000000040000795c */ /* 0x000fe20000300000 */
.L_x_89:
        /* <DEDUP_REMOVED lines=15> */
[----:B------:R-:W-:Y:S01]  /*99e0*/  UIMAD UR14, UR14, 0x7000, UR5 ;  /* 0x000070000e0e78a4 */ /* 0x000fe2000f8e0205 */
[----:B------:R-:W-:Y:S01]  /*99f0*/  IADD3 R0, R0, 0x1, RZ ;  /* 0x0000000100007810 */ /* 0x000fe20007ffe0ff */
[----:B------:R-:W-:-:S02]  /*9a00*/  UIADD3.X UR5, URZ, UR23, URZ, UP0, !UPT ;  /* 0x000000173f057290 */ /* 0x000fc400087fe43f */
[----:B------:R-:W-:Y:S01]  /*9a10*/  UIADD3 UR11, UR11, UR8, URZ ;  /* 0x000000080b0b7290 */ /* 0x000fe2000fffe03f */
[C---:B------:R-:W-:Y:S01]  /*9a20*/  ISETP.NE.AND P2, PT, R0.reuse, 0x2, PT ;  /* 0x000000020000780c */ /* 0x040fe20003f45270 */
[----:B------:R-:W-:Y:S02]  /*9a30*/  UIADD3 UR9, UR9, 0x35450, URZ ;  /* 0x0003545009097890 */ /* 0x000fe4000fffe03f */
[----:B------:R-:W-:Y:S01]  /*9a40*/  UIADD3 UR15, UR14, 0x1000, URZ ;  /* 0x000010000e0f7890 */ /* 0x000fe2000fffe03f */
[----:B------:R-:W-:Y:S01]  /*9a50*/  SEL R2, RZ, 0x1, P2 ;  /* 0x00000001ff027807 */ /* 0x000fe20001000000 */
[----:B------:R-:W-:Y:S01]  /*9a60*/  UIADD3 UR17, UR14, 0x2000, URZ ;  /* 0x000020000e117890 */ /* 0x000fe2000fffe03f */
[----:B------:R-:W-:Y:S01]  /*9a70*/  SEL R0, R0, RZ, P2 ;  /* 0x000000ff00007207 */ /* 0x000fe20001000000 */
[----:B------:R-:W-:Y:S01]  /*9a80*/  UMOV UR8, UR14 ;  /* 0x0000000e00087c82 */ /* 0x000fe20008000000 */
[----:B------:R-:W-:Y:S01]  /*9a90*/  UIADD3 UR19, UR14, 0x3000, URZ ;  /* 0x000030000e137890 */ /* 0x000fe2000fffe03f */
[----:B------:R-:W-:Y:S01]  /*9aa0*/  LOP3.LUT R5, R5, R2, RZ, 0x3c, !PT ;  /* 0x0000000205057212 */ /* 0x000fe200078e3cff */
[----:B------:R1:W-:Y:S02]  /*9ab0*/  UTMALDG.4D [UR8], [UR4], desc[UR6] ;  /* 0x00000608040075b4 */ /* 0x0003e40008019000 */
        /* <DEDUP_REMOVED lines=23> */
[----:B--2---:R-:W-:Y:S01]  /*9c30*/  NOP ;  /* 0x0000000000007918 */ /* 0x004fe20000000000 */
.L_x_86:
[----:B------:R-:W-:Y:S05]  /*9c40*/  BSYNC B1 ;  /* 0x0000000000017941 */ /* 0x000fea0003800000 */
.L_x_85:
[----:B------:R-:W-:Y:S02]  /*9c50*/  IADD3 R17, R17, UR25, RZ ;  /* 0x0000001911117c10 */ /* 0x000fe4000fffe0ff */
[----:B-1----:R-:W-:Y:S02]  /*9c60*/  PRMT R4, RZ, 0x7610, R4 ;  /* 0x00007610ff047816 */ /* 0x002fe40000000004 */
[----:B------:R-:W-:-:S13]  /*9c70*/  ISETP.GE.AND P2, PT, R17, UR26, PT ;  /* 0x0000001a11007c0c */ /* 0x000fda000bf46270 */
[----:B------:R-:W-:Y:S05]  /*9c80*/  @!P2 BRA `(.L_x_90) ;  /* 0xfffffff40010a947 */ /* 0x000fea000383ffff */
[----:B------:R-:W-:Y:S05]  /*9c90*/  BSYNC B0 ;  /* 0x0000000000007941 */ /* 0x000fea0003800000 */
.L_x_75:
[----:B------:R-:W-:Y:S05]  /*9ca0*/  EXIT ;  /* 0x000000000000794d */ /* 0x000fea0003800000 */
.L_x_74:
[----:B-1----:R-:W-:Y:S02]  /*9cb0*/  ULDC UR4, c[0x0][0xa00] ;  /* 0x0002800000047ab9 */ /* 0x002fe40000000800 */
[----:B------:R-:W-:-:S13]  /*9cc0*/  ISETP.GE.AND P0, PT, R17, UR4, PT ;  /* 0x0000000411007c0c */ /* 0x000fda000bf06270 */
[----:B------:R-:W-:Y:S05]  /*9cd0*/  @P0 EXIT ;  /* 0x000000000000094d */ /* 0x000fea0003800000 */
[----:B------:R-:W-:Y:S01]  /*9ce0*/  R2UR UR4, R18 ;  /* 0x00000000120472ca */ /* 0x000fe200000e0000 */
[----:B------:R-:W-:Y:S01]  /*9cf0*/  BSSY B0, `(.L_x_91) ;  /* 0x000015b000007945 */ /* 0x000fe20003800000 */
[----:B------:R-:W-:Y:S01]  /*9d00*/  LOP3.LUT P0, RZ, R2, 0x1f, RZ, 0xc0, !PT ;  /* 0x0000001f02ff7812 */ /* 0x000fe2000780c0ff */
[----:B------:R-:W-:Y:S01]  /*9d10*/  IMAD.MOV.U32 R5, RZ, RZ, 0x1 ;  /* 0x00000001ff057424 */ /* 0x000fe200078e00ff */
[----:B------:R-:W-:Y:S01]  /*9d20*/  MOV R0, RZ ;  /* 0x000000ff00007202 */ /* 0x000fe20000000f00 */
[----:B------:R-:W-:Y:S01]  /*9d30*/  ULDC.64 UR16, c[0x0][0x198] ;  /* 0x0000660000107ab9 */ /* 0x000fe20000000a00 */
[----:B------:R-:W-:Y:S01]  /*9d40*/  PLOP3.LUT P0, PT, P0, P2, PT, 0x2a, 0x0 ;  /* 0x000000000000781c */ /* 0x000fe20000704572 */
[----:B------:R-:W-:Y:S01]  /*9d50*/  ULDC UR21, c[0x0][0xc] ;  /* 0x0000030000157ab9 */ /* 0x000fe20000000800 */
[----:B------:R-:W-:-:S05]  /*9d60*/  MOV R4, 0x1 ;  /* 0x0000000100047802 */ /* 0x000fca0000000f00 */
[----:B------:R-:W-:-:S12]  /*9d70*/  ULOP3.LUT UR20, UR4, 0x2, URZ, 0xfc, !UPT ;  /* 0x0000000204147892 */ /* 0x000fd8000f8efc3f */
.L_x_118:
[----:B------:R-:W1:Y:S01]  /*9d80*/  LDC R2, c[0x0][0xa04] ;  /* 0x00028100ff027b82 */ /* 0x000e620000000800 */
[----:B------:R-:W-:-:S07]  /*9d90*/  UMOV UR4, 0xffffffff ;  /* 0xffffffff00047882 */ /* 0x000fce0000000000 */
        /* <DEDUP_REMOVED lines=9> */
[----:B-1----:R-:W-:Y:S01]  /*9e30*/  @P3 IMAD.HI.U32 R10, R17, R6, RZ ;  /* 0x00000006110a3227 */ /* 0x002fe200078e00ff */
[----:B------:R-:W-:-:S04]  /*9e40*/  MOV R6, R17 ;  /* 0x0000001100067202 */ /* 0x000fc80000000f00 */
[----:B------:R-:W-:-:S04]  /*9e50*/  @P3 SHF.R.U32.HI R6, RZ, R7, R10 ;  /* 0x00000007ff063219 */ /* 0x000fc8000001160a */
[----:B------:R-:W-:Y:S01]  /*9e60*/  MOV R7, R6 ;  /* 0x0000000600077202 */ /* 0x000fe20000000f00 */
[----:B--2---:R-:W-:-:S05]  /*9e70*/  @P4 IMAD.HI.U32 R9, R6, R9, RZ ;  /* 0x0000000906094227 */ /* 0x004fca00078e00ff */
[----:B---3--:R-:W-:-:S04]  /*9e80*/  @P4 SHF.R.U32.HI R7, RZ, R12, R9 ;  /* 0x0000000cff074219 */ /* 0x008fc80000011609 */
[----:B------:R-:W-:Y:S01]  /*9e90*/  MOV R9, R7 ;  /* 0x0000000700097202 */ /* 0x000fe20000000f00 */
[----:B----4-:R-:W-:-:S05]  /*9ea0*/  @P5 IMAD.HI.U32 R2, R7, R2, RZ ;  /* 0x0000000207025227 */ /* 0x010fca00078e00ff */
[----:B------:R-:W-:Y:S02]  /*9eb0*/  @P5 SHF.R.U32.HI R9, RZ, R3, R2 ;  /* 0x00000003ff095219 */ /* 0x000fe40000011602 */
[----:B------:R-:W-:-:S05]  /*9ec0*/  IADD3 R3, -R7, RZ, RZ ;  /* 0x000000ff07037210 */ /* 0x000fca0007ffe1ff */
[----:B------:R-:W-:Y:S01]  /*9ed0*/  IMAD R2, R11, R3, R6 ;  /* 0x000000030b027224 */ /* 0x000fe200078e0206 */
[----:B------:R-:W-:-:S05]  /*9ee0*/  IADD3 R3, -R9, RZ, RZ ;  /* 0x000000ff09037210 */ /* 0x000fca0007ffe1ff */
[----:B------:R-:W-:Y:S01]  /*9ef0*/  IMAD R3, R8, R3, R7 ;  /* 0x0000000308037224 */ /* 0x000fe200078e0207 */
[----:B------:R-:W-:Y:S06]  /*9f00*/  BRA.DIV UR4, `(.L_x_92) ;  /* 0x0000001604f07947 */ /* 0x000fec000b800000 */
[----:B------:R-:W-:-:S13]  /*9f10*/  ELECT P6, URZ, PT ;  /* 0x00000000003f782f */ /* 0x000fda00038c0000 */
.L_x_132:
[----:B------:R-:W1:Y:S01]  /*9f20*/  LDC R6, c[0x0][0x28c] ;  /* 0x0000a300ff067b82 */ /* 0x000e620000000800 */
[----:B------:R-:W-:Y:S01]  /*9f30*/  BSSY B1, `(.L_x_93) ;  /* 0x0000045000017945 */ /* 0x000fe20003800000 */
[----:B-1----:R-:W-:-:S13]  /*9f40*/  ISETP.GT.AND P3, PT, R6, RZ, P6 ;  /* 0x000000ff0600720c */ /* 0x002fda0003764270 */
[----:B------:R-:W-:Y:S05]  /*9f50*/  @!P3 BRA `(.L_x_94) ;  /* 0x000000040008b947 */ /* 0x000fea0003800000 */
[----:B------:R-:W1:Y:S01]  /*9f60*/  S2R R8, SR_CgaCtaId ;  /* 0x0000000000087919 */ /* 0x000e620000008800 */
[----:B------:R-:W-:-:S04]  /*9f70*/  MOV R7, 0x400 ;  /* 0x0000040000077802 */ /* 0x000fc80000000f00 */
[----:B-1----:R-:W-:Y:S02]  /*9f80*/  LEA R9, R8, R7, 0x18 ;  /* 0x0000000708097211 */ /* 0x002fe400078ec0ff */
[----:B------:R-:W-:Y:S02]  /*9f90*/  SHF.L.U32 R7, R4, 0x1f, RZ ;  /* 0x0000001f04077819 */ /* 0x000fe400000006ff */
[----:B------:R-:W-:-:S04]  /*9fa0*/  LEA R8, R0, R9, 0x3 ;  /* 0x0000000900087211 */ /* 0x000fc800078e18ff */
[----:B------:R-:W1:Y:S02]  /*9fb0*/  SYNCS.PHASECHK.TRANS64.TRYWAIT P4, [R8+URZ+0x35428], R7 ;  /* 0x03542807080075a7 */ /* 0x000e64000808017f */
[----:B-1----:R-:W-:Y:S05]  /*9fc0*/  @!P4 BRA `(.L_x_95) ;  /* 0x0000001400e0c947 */ /* 0x002fea0003800000 */
.L_x_133:
[----:B------:R-:W-:Y:S01]  /*9fd0*/  UPRMT UR4, UR20, 0x9910, URZ ;  /* 0x0000991014047896 */ /* 0x000fe2000800003f */
[----:B-1----:R-:W-:-:S03]  /*9fe0*/  @P2 MOV R7, 0x7000 ;  /* 0x0000700000072802 */ /* 0x002fc60000000f00 */
[----:B------:R-:W-:Y:S01]  /*9ff0*/  UISETP.NE.AND UP0, UPT, UR4, 0x2, UPT ;  /* 0x000000020400788c */ /* 0x000fe2000bf05270 */
[----:B------:R1:W-:Y:S05]  /*a000*/  @P2 SYNCS.ARRIVE.TRANS64 RZ, [R8+URZ+0x35400], R7 ;  /* 0x0354000708ff29a7 */ /* 0x0003ea000800003f */
[----:B------:R-:W-:-:S13]  /*a010*/  PLOP3.LUT P4, PT, PT, PT, UP0, 0x80, 0x0 ;  /* 0x000000000000781c */ /* 0x000fda0003f8f008 */
[----:B-1----:R-:W-:Y:S05]  /*a020*/  @P4 BRA `(.L_x_96) ;  /* 0x0000000000044947 */ /* 0x002fea0003800000 */
[----:B------:R-:W-:Y:S01]  /*a030*/  BPT.TRAP 0x1 ;  /* 0x000000040000795c */ /* 0x000fe20000300000 */
.L_x_96:
[----:B------:R-:W-:Y:S05]  /*a040*/  @P0 BRA `(.L_x_97) ;  /* 0x0000000000040947 */ /* 0x000fea0003800000 */
[----:B------:R-:W-:Y:S01]  /*a050*/  BPT.TRAP 0x1 ;  /* 0x000000040000795c */ /* 0x000fe20000300000 */
.L_x_97:
[----:B------:R-:W-:Y:S01]  /*a060*/  IMAD R9, R0, 0x7000, R9 ;  /* 0x0000700000097824 */ /* 0x000fe200078e0209 */
[----:B------:R-:W-:Y:S01]  /*a070*/  R2UR UR9, R8 ;  /* 0x00000000080972ca */ /* 0x000fe200000e0000 */
[----:B------:R-:W-:Y:S01]  /*a080*/  UIADD3 UR4, UP0, UR16, 0x1f0, URZ ;  /* 0x000001f010047890 */ /* 0x000fe2000ff1e03f */
[----:B------:R-:W-:Y:S01]  /*a090*/  R2UR UR12, R2 ;  /* 0x00000000020c72ca */ /* 0x000fe200000e0000 */
[----:B------:R-:W-:Y:S01]  /*a0a0*/  UMOV UR10, URZ ;  /* 0x0000003f000a7c82 */ /* 0x000fe20008000000 */
[----:B------:R-:W-:Y:S01]  /*a0b0*/  R2UR UR14, R9 ;  /* 0x00000000090e72ca */ /* 0x000fe200000e0000 */
[----:B------:R-:W-:Y:S01]  /*a0c0*/  UIADD3.X UR5, URZ, UR17, URZ, UP0, !UPT ;  /* 0x000000113f057290 */ /* 0x000fe200087fe43f */
[----:B------:R-:W-:Y:S01]  /*a0d0*/  R2UR UR13, R3 ;  /* 0x00000000030d72ca */ /* 0x000fe200000e0000 */
[----:B------:R-:W-:Y:S01]  /*a0e0*/  UMOV UR6, 0x0 ;  /* 0x0000000000067882 */ /* 0x000fe20000000000 */
[----:B------:R-:W-:Y:S01]  /*a0f0*/  UMOV UR7, 0x10000000 ;  /* 0x1000000000077882 */ /* 0x000fe20000000000 */
[----:B------:R-:W-:Y:S01]  /*a100*/  UMOV UR11, URZ ;  /* 0x0000003f000b7c82 */ /* 0x000fe20008000000 */
[----:B------:R-:W-:Y:S01]  /*a110*/  UMOV UR22, 0x20 ;  /* 0x0000002000167882 */ /* 0x000fe20000000000 */
[----:B------:R-:W-:Y:S01]  /*a120*/  UMOV UR23, 0x40 ;  /* 0x0000004000177882 */ /* 0x000fe20000000000 */
[----:B------:R-:W-:Y:S01]  /*a130*/  UMOV UR24, 0x60 ;  /* 0x0000006000187882 */ /* 0x000fe20000000000 */
[----:B------:R-:W-:Y:S01]  /*a140*/  UIADD3 UR9, UR9, 0x35400, URZ ;  /* 0x0003540009097890 */ /* 0x000fe2000fffe03f */
[----:B------:R-:W-:Y:S01]  /*a150*/  IADD3 R0, R0, 0x1, RZ ;  /* 0x0000000100007810 */ /* 0x000fe20007ffe0ff */
[----:B------:R-:W-:-:S02]  /*a160*/  UMOV UR25, 0x80 ;  /* 0x0000008000197882 */ /* 0x000fc40000000000 */
[----:B------:R-:W-:Y:S01]  /*a170*/  UIADD3 UR8, UR14, 0xe000, URZ ;  /* 0x0000e0000e087890 */ /* 0x000fe2000fffe03f */
[C---:B------:R-:W-:Y:S01]  /*a180*/  ISETP.NE.AND P4, PT, R0.reuse, 0x5, PT ;  /* 0x000000050000780c */ /* 0x040fe20003f85270 */
[----:B------:R-:W-:Y:S02]  /*a190*/  UIADD3 UR15, UR14, 0xf000, URZ ;  /* 0x0000f0000e0f7890 */ /* 0x000fe4000fffe03f */
[----:B------:R-:W-:Y:S01]  /*a1a0*/  UIADD3 UR18, UR14, 0x10000, URZ ;  /* 0x000100000e127890 */ /* 0x000fe2000fffe03f */
[----:B------:R-:W-:Y:S01]  /*a1b0*/  SEL R7, RZ, 0x1, P4 ;  /* 0x00000001ff077807 */ /* 0x000fe20002000000 */
[----:B------:R-:W-:Y:S01]  /*a1c0*/  UIADD3 UR19, UR14, 0x11000, URZ ;  /* 0x000110000e137890 */ /* 0x000fe2000fffe03f */
[----:B------:R-:W-:Y:S02]  /*a1d0*/  SEL R0, R0, RZ, P4 ;  /* 0x000000ff00007207 */ /* 0x000fe40002000000 */
[----:B------:R1:W-:Y:S01]  /*a1e0*/  UTMALDG.4D [UR8], [UR4], desc[UR6] ;  /* 0x00000608040075b4 */ /* 0x0003e20008019000 */
[----:B------:R-:W-:Y:S01]  /*a1f0*/  LOP3.LUT R4, R4, R7, RZ, 0x3c, !PT ;  /* 0x0000000704047212 */ /* 0x000fe200078e3cff */
[----:B-1----:R-:W-:Y:S01]  /*a200*/  UMOV UR8, UR15 ;  /* 0x0000000f00087c82 */ /* 0x002fe20008000000 */
[----:B------:R-:W-:Y:S01]  /*a210*/  UMOV UR10, UR22 ;  /* 0x00000016000a7c82 */ /* 0x000fe20008000000 */
[----:B------:R-:W-:Y:S01]  /*a220*/  UIADD3 UR15, UR14, 0x12000, URZ ;  /* 0x000120000e0f7890 */ /* 0x000fe2000fffe03f */
[----:B------:R1:W-:Y:S02]  /*a230*/  UTMALDG.4D [UR8], [UR4], desc[UR6] ;  /* 0x00000608040075b4 */ /* 0x0003e40008019000 */
[----:B-1----:R-:W-:Y:S01]  /*a240*/  UMOV UR8, UR18 ;  /* 0x0000001200087c82 */ /* 0x002fe20008000000 */
[----:B------:R-:W-:Y:S01]  /*a250*/  UMOV UR10, UR23 ;  /* 0x00000017000a7c82 */ /* 0x000fe20008000000 */
[----:B------:R-:W-:Y:S01]  /*a260*/  UIADD3 UR18, UR14, 0x13000, URZ ;  /* 0x000130000e127890 */ /* 0x000fe2000fffe03f */
[----:B------:R1:W-:Y:S01]  /*a270*/  UTMALDG.4D [UR8], [UR4], desc[UR6] ;  /* 0x00000608040075b4 */ /* 0x0003e20008019000 */
[----:B------:R-:W-:Y:S01]  /*a280*/  UIADD3 UR14, UR14, 0x14000, URZ ;  /* 0x000140000e0e7890 */ /* 0x000fe2000fffe03f */
[----:B-1----:R-:W-:Y:S01]  /*a290*/  UMOV UR8, UR19 ;  /* 0x0000001300087c82 */ /* 0x002fe20008000000 */
[----:B------:R-:W-:-:S02]  /*a2a0*/  UMOV UR10, UR24 ;  /* 0x00000018000a7c82 */ /* 0x000fc40008000000 */
[----:B------:R1:W-:Y:S02]  /*a2b0*/  UTMALDG.4D [UR8], [UR4], desc[UR6] ;  /* 0x00000608040075b4 */ /* 0x0003e40008019000 */
[----:B-1----:R-:W-:Y:S01]  /*a2c0*/  UMOV UR8, UR15 ;  /* 0x0000000f00087c82 */ /* 0x002fe20008000000 */
[----:B------:R-:W-:Y:S01]  /*a2d0*/  UMOV UR10, UR25 ;  /* 0x00000019000a7c82 */ /* 0x000fe20008000000 */
[----:B------:R-:W-:Y:S01]  /*a2e0*/  UMOV UR15, 0xa0 ;  /* 0x000000a0000f7882 */ /* 0x000fe20000000000 */
        /* <DEDUP_REMOVED lines=9> */
.L_x_94:
[----:B------:R-:W-:Y:S05]  /*a380*/  BSYNC B1 ;  /* 0x0000000000017941 */ /* 0x000fea0003800000 */
.L_x_93:
        /* <DEDUP_REMOVED lines=10> */
.L_x_99:
[----:B------:R-:W-:Y:S05]  /*a430*/  BSYNC B1 ;  /* 0x0000000000017941 */ /* 0x000fea0003800000 */
.L_x_98:
[----:B------:R-:W-:Y:S01]  /*a440*/  BSSY B1, `(.L_x_101) ;  /* 0x0000046000017945 */ /* 0x000fe20003800000 */
[----:B-1----:R-:W-:-:S03]  /*a450*/  MOV R8, RZ ;  /* 0x000000ff00087202 */ /* 0x002fc60000000f00 */
        /* <DEDUP_REMOVED lines=8> */
.L_x_134:
[----:B------:R-:W-:Y:S01]  /*a4e0*/  UPRMT UR4, UR20, 0x9910, URZ ;  /* 0x0000991014047896 */ /* 0x000fe2000800003f */
[----:B-1----:R-:W-:-:S03]  /*a4f0*/  @P2 MOV R8, 0x7000 ;  /* 0x0000700000082802 */ /* 0x002fc60000000f00 */
[----:B------:R-:W-:Y:S01]  /*a500*/  UISETP.NE.AND UP0, UPT, UR4, 0x2, UPT ;  /* 0x000000020400788c */ /* 0x000fe2000bf05270 */
[----:B------:R1:W-:Y:S05]  /*a510*/  @P2 SYNCS.ARRIVE.TRANS64 RZ, [R7+URZ+0x35400], R8 ;  /* 0x0354000807ff29a7 */ /* 0x0003ea000800003f */
[----:B------:R-:W-:-:S13]  /*a520*/  PLOP3.LUT P3, PT, PT, PT, UP0, 0x80, 0x0 ;  /* 0x000000000000781c */ /* 0x000fda0003f6f008 */
[----:B-1----:R-:W-:Y:S05]  /*a530*/  @P3 BRA `(.L_x_104) ;  /* 0x0000000000043947 */ /* 0x002fea0003800000 */
[----:B------:R-:W-:Y:S01]  /*a540*/  BPT.TRAP 0x1 ;  /* 0x000000040000795c */ /* 0x000fe20000300000 */
.L_x_104:
[----:B------:R-:W-:Y:S05]  /*a550*/  @P0 BRA `(.L_x_105) ;  /* 0x0000000000040947 */ /* 0x000fea0003800000 */
[----:B------:R-:W-:Y:S01]  /*a560*/  BPT.TRAP 0x1 ;  /* 0x000000040000795c */ /* 0x000fe20000300000 */
.L_x_105:
        /* <DEDUP_REMOVED lines=16> */
[----:B------:R-:W-:Y:S01]  /*a670*/  UMOV UR25, 0x80 ;  /* 0x0000008000197882 */ /* 0x000fe20000000000 */
[----:B------:R-:W-:Y:S01]  /*a680*/  MOV R8, 0x1 ;  /* 0x0000000100087802 */ /* 0x000fe20000000f00 */
[----:B------:R-:W-:Y:S01]  /*a690*/  UIADD3 UR8, UR14, 0xe000, URZ ;  /* 0x0000e0000e087890 */ /* 0x000fe2000fffe03f */
[----:B------:R-:W-:Y:S01]  /*a6a0*/  ISETP.NE.AND P3, PT, R0, 0x5, PT ;  /* 0x000000050000780c */ /* 0x000fe20003f65270 */
[----:B------:R-:W-:-:S02]  /*a6b0*/  UIADD3 UR15, UR14, 0xf000, URZ ;  /* 0x0000f0000e0f7890 */ /* 0x000fc4000fffe03f */
        /* <DEDUP_REMOVED lines=30> */
.L_x_102:
[----:B------:R-:W-:Y:S05]  /*a8a0*/  BSYNC B1 ;  /* 0x0000000000017941 */ /* 0x000fea0003800000 */
.L_x_101:
[----:B------:R-:W-:-:S13]  /*a8b0*/  ISETP.GE.AND P3, PT, R6, 0x41, PT ;  /* 0x000000410600780c */ /* 0x000fda0003f66270 */
[----:B------:R-:W-:Y:S05]  /*a8c0*/  @!P3 BRA `(.L_x_106) ;  /* 0x000000080060b947 */ /* 0x000fea0003800000 */
[----:B------:R-:W-:Y:S01]  /*a8d0*/  VIADD R6, R6, 0x3f ;  /* 0x0000003f06067836 */ /* 0x000fe20000000000 */
[----:B------:R-:W-:Y:S04]  /*a8e0*/  BSSY B1, `(.L_x_106) ;  /* 0x0000096000017945 */ /* 0x000fe80003800000 */
[----:B------:R-:W-:-:S04]  /*a8f0*/  SHF.R.S32.HI R5, RZ, 0x1f, R6 ;  /* 0x0000001fff057819 */ /* 0x000fc80000011406 */
[----:B------:R-:W-:-:S04]  /*a900*/  LEA.HI R5, R5, R6, RZ, 0x6 ;  /* 0x0000000605057211 */ /* 0x000fc800078f30ff */
[----:B------:R-:W-:-:S04]  /*a910*/  SHF.R.S32.HI R5, RZ, 0x6, R5 ;  /* 0x00000006ff057819 */ /* 0x000fc80000011405 */
[----:B------:R-:W-:-:S07]  /*a920*/  SHF.L.U32 R5, R5, 0x1, RZ ;  /* 0x0000000105057819 */ /* 0x000fce00000006ff */
.L_x_117:
[----:B------:R-:W-:Y:S04]  /*a930*/  BSSY B2, `(.L_x_107) ;  /* 0x0000045000027945 */ /* 0x000fe80003800000 */
[----:B------:R-:W-:Y:S05]  /*a940*/  @!P6 BRA `(.L_x_108) ;  /* 0x00000004000ce947 */ /* 0x000fea0003800000 */
[----:B------:R-:W1:Y:S01]  /*a950*/  S2R R7, SR_CgaCtaId ;  /* 0x0000000000077919 */ /* 0x000e620000008800 */
[----:B------:R-:W-:Y:S02]  /*a960*/  MOV R6, 0x400 ;  /* 0x0000040000067802 */ /* 0x000fe40000000f00 */
[----:B------:R-:W-:Y:S02]  /*a970*/  SHF.L.U32 R9, R4, 0x1f, RZ ;  /* 0x0000001f04097819 */ /* 0x000fe400000006ff */
[----:B-1----:R-:W-:-:S04]  /*a980*/  LEA R7, R7, R6, 0x18 ;  /* 0x0000000607077211 */ /* 0x002fc800078ec0ff */
[----:B------:R-:W-:-:S04]  /*a990*/  LEA R6, R0, R7, 0x3 ;  /* 0x0000000700067211 */ /* 0x000fc800078e18ff */
[----:B------:R-:W1:Y:S02]  /*a9a0*/  SYNCS.PHASECHK.TRANS64.TRYWAIT P3, [R6+URZ+0x35428], R9 ;  /* 0x03542809060075a7 */ /* 0x000e64000806017f */
[----:B-1----:R-:W-:Y:S05]  /*a9b0*/  @!P3 BRA `(.L_x_109) ;  /* 0x0000000c00a0b947 */ /* 0x002fea0003800000 */
.L_x_135:
[----:B------:R-:W-:Y:S01]  /*a9c0*/  UPRMT UR4, UR20, 0x9910, URZ ;  /* 0x0000991014047896 */ /* 0x000fe2000800003f */
[----:B-1----:R-:W-:-:S03]  /*a9d0*/  @P2 MOV R9, 0x7000 ;  /* 0x0000700000092802 */ /* 0x002fc60000000f00 */
[----:B------:R-:W-:Y:S01]  /*a9e0*/  UISETP.NE.AND UP0, UPT, UR4, 0x2, UPT ;  /* 0x000000020400788c */ /* 0x000fe2000bf05270 */
[----:B------:R1:W-:Y:S05]  /*a9f0*/  @P2 SYNCS.ARRIVE.TRANS64 RZ, [R6+URZ+0x35400], R9 ;  /* 0x0354000906ff29a7 */ /* 0x0003ea000800003f */
[----:B------:R-:W-:-:S13]  /*aa00*/  PLOP3.LUT P3, PT, PT, PT, UP0, 0x80, 0x0 ;  /* 0x000000000000781c */ /* 0x000fda0003f6f008 */
[----:B-1----:R-:W-:Y:S05]  /*aa10*/  @P3 BRA `(.L_x_110) ;  /* 0x0000000000043947 */ /* 0x002fea0003800000 */
[----:B------:R-:W-:Y:S01]  /*aa20*/  BPT.TRAP 0x1 ;  /* 0x000000040000795c */ /* 0x000fe20000300000 */
.L_x_110:
[----:B------:R-:W-:Y:S05]  /*aa30*/  @P0 BRA `(.L_x_111) ;  /* 0x0000000000040947 */ /* 0x000fea0003800000 */
[----:B------:R-:W-:Y:S01]  /*aa40*/  BPT.TRAP 0x1 ;  /* 0x000000040000795c */ /* 0x000fe20000300000 */
.L_x_111:
        /* <DEDUP_REMOVED lines=9> */
[----:B------:R-:W-:Y:S01]  /*aae0*/  R2UR UR13, R3 ;  /* 0x00000000030d72ca */ /* 0x000fe200000e0000 */
[----:B------:R-:W-:Y:S01]  /*aaf0*/  UMOV UR7, 0x10000000 ;  /* 0x1000000000077882 */ /* 0x000fe20000000000 */
[----:B------:R-:W-:Y:S01]  /*ab00*/  UMOV UR18, 0x20 ;  /* 0x0000002000127882 */ /* 0x000fe20000000000 */
[----:B------:R-:W-:Y:S01]  /*ab10*/  UMOV UR22, 0x40 ;  /* 0x0000004000167882 */ /* 0x000fe20000000000 */
[----:B------:R-:W-:Y:S01]  /*ab20*/  UMOV UR24, 0x60 ;  /* 0x0000006000187882 */ /* 0x000fe20000000000 */
[----:B------:R-:W-:Y:S01]  /*ab30*/  UIADD3 UR9, UR9, 0x35400, URZ ;  /* 0x0003540009097890 */ /* 0x000fe2000fffe03f */
[----:B------:R-:W-:Y:S01]  /*ab40*/  IADD3 R0, R0, 0x1, RZ ;  /* 0x0000000100007810 */ /* 0x000fe20007ffe0ff */
[----:B------:R-:W-:-:S02]  /*ab50*/  USHF.L.U32 UR11, UR11, 0x6, URZ ;  /* 0x000000060b0b7899 */ /* 0x000fc4000800063f */
[----:B------:R-:W-:Y:S01]  /*ab60*/  UIADD3 UR8, UR14, 0xe000, URZ ;  /* 0x0000e0000e087890 */ /* 0x000fe2000fffe03f */
[C---:B------:R-:W-:Y:S01]  /*ab70*/  ISETP.NE.AND P3, PT, R0.reuse, 0x5, PT ;  /* 0x000000050000780c */ /* 0x040fe20003f65270 */
[----:B------:R-:W-:Y:S02]  /*ab80*/  UIADD3 UR15, UR14, 0xf000, URZ ;  /* 0x0000f0000e0f7890 */ /* 0x000fe4000fffe03f */
[----:B------:R-:W-:Y:S01]  /*ab90*/  UIADD3 UR19, UR14, 0x10000, URZ ;  /* 0x000100000e137890 */ /* 0x000fe2000fffe03f */
[----:B------:R-:W-:Y:S01]  /*aba0*/  SEL R7, RZ, 0x1, P3 ;  /* 0x00000001ff077807 */ /* 0x000fe20001800000 */
[----:B------:R-:W-:Y:S01]  /*abb0*/  UIADD3 UR23, UR14, 0x11000, URZ ;  /* 0x000110000e177890 */ /* 0x000fe2000fffe03f */
[----:B------:R-:W-:Y:S01]  /*abc0*/  SEL R0, R0, RZ, P3 ;  /* 0x000000ff00007207 */ /* 0x000fe20001800000 */
[----:B------:R-:W-:Y:S01]  /*abd0*/  UMOV UR25, 0x80 ;  /* 0x0000008000197882 */ /* 0x000fe20000000000 */
        /* <DEDUP_REMOVED lines=26> */
.L_x_108:
[----:B------:R-:W-:Y:S05]  /*ad80*/  BSYNC B2 ;  /* 0x0000000000027941 */ /* 0x000fea0003800000 */
.L_x_107:
[----:B------:R-:W-:Y:S01]  /*ad90*/  ISETP.LT.OR P3, PT, R5, 0x4, !P6 ;  /* 0x000000040500780c */ /* 0x000fe20007761670 */
[----:B------:R-:W-:-:S12]  /*ada0*/  BSSY B2, `(.L_x_112) ;  /* 0x0000046000027945 */ /* 0x000fd80003800000 */
[----:B------:R-:W-:Y:S05]  /*adb0*/  @P3 BRA `(.L_x_113) ;  /* 0x0000000400103947 */ /* 0x000fea0003800000 */
[----:B------:R-:W1:Y:S01]  /*adc0*/  S2R R7, SR_CgaCtaId ;  /* 0x0000000000077919 */ /* 0x000e620000008800 */
[----:B------:R-:W-:Y:S02]  /*add0*/  MOV R6, 0x400 ;  /* 0x0000040000067802 */ /* 0x000fe40000000f00 */
[----:B------:R-:W-:Y:S02]  /*ade0*/  SHF.L.U32 R9, R4, 0x1f, RZ ;  /* 0x0000001f04097819 */ /* 0x000fe400000006ff */
[----:B-1----:R-:W-:-:S04]  /*adf0*/  LEA R7, R7, R6, 0x18 ;  /* 0x0000000607077211 */ /* 0x002fc800078ec0ff */
[----:B------:R-:W-:-:S04]  /*ae00*/  LEA R6, R0, R7, 0x3 ;  /* 0x0000000700067211 */ /* 0x000fc800078e18ff */
[----:B------:R-:W1:Y:S02]  /*ae10*/  SYNCS.PHASECHK.TRANS64.TRYWAIT P3, [R6+URZ+0x35428], R9 ;  /* 0x03542809060075a7 */ /* 0x000e64000806017f */
[----:B-1----:R-:W-:Y:S05]  /*ae20*/  @!P3 BRA `(.L_x_114) ;  /* 0x000000080098b947 */ /* 0x002fea0003800000 */
.L_x_136:
[----:B------:R-:W-:Y:S01]  /*ae30*/  UPRMT UR4, UR20, 0x9910, URZ ;  /* 0x0000991014047896 */ /* 0x000fe2000800003f */
[----:B-1----:R-:W-:-:S03]  /*ae40*/  @P1 MOV R9, 0x7000 ;  /* 0x0000700000091802 */ /* 0x002fc60000000f00 */
[----:B------:R-:W-:Y:S01]  /*ae50*/  UISETP.NE.AND UP0, UPT, UR4, 0x2, UPT ;  /* 0x000000020400788c */ /* 0x000fe2000bf05270 */
[----:B------:R1:W-:Y:S05]  /*ae60*/  @P1 SYNCS.ARRIVE.TRANS64 RZ, [R6+URZ+0x35400], R9 ;  /* 0x0354000906ff19a7 */ /* 0x0003ea000800003f */
[----:B------:R-:W-:-:S13]  /*ae70*/  PLOP3.LUT P3, PT, PT, PT, UP0, 0x80, 0x0 ;  /* 0x000000000000781c */ /* 0x000fda0003f6f008 */
[----:B-1----:R-:W-:Y:S05]  /*ae80*/  @P3 BRA `(.L_x_115) ;  /* 0x0000000000043947 */ /* 0x002fea0003800000 */
[----:B------:R-:W-:Y:S01]  /*ae90*/  BPT.TRAP 0x1 ;  /* 0x000000040000795c */ /* 0x000fe20000300000 */
.L_x_115:
[----:B------:R-:W-:Y:S05]  /*aea0*/  @P0 BRA `(.L_x_116) ;  /* 0x0000000000040947 */ /* 0x000fea0003800000 */
[----:B------:R-:W-:Y:S01]  /*aeb0*/  BPT.TRAP 0x1 ;  /* 0x000000040000795c */ /* 0x000fe20000300000 */
.L_x_116:
        /* <DEDUP_REMOVED lines=16> */
[----:B------:R-:W-:Y:S01]  /*afc0*/  USHF.L.U32 UR11, UR11, 0x6, URZ ;  /* 0x000000060b0b7899 */ /* 0x000fe2000800063f */
[----:B------:R-:W-:Y:S01]  /*afd0*/  IADD3 R8, R8, 0x1, RZ ;  /* 0x0000000108087810 */ /* 0x000fe20007ffe0ff */
[----:B------:R-:W-:Y:S01]  /*afe0*/  UIADD3 UR8, UR14, 0xe000, URZ ;  /* 0x0000e0000e087890 */ /* 0x000fe2000fffe03f */
[----:B------:R-:W-:Y:S01]  /*aff0*/  ISETP.NE.AND P3, PT, R0, 0x5, PT ;  /* 0x000000050000780c */ /* 0x000fe20003f65270 */
[----:B------:R-:W-:-:S02]  /*b000*/  UIADD3 UR15, UR14, 0xf000, URZ ;  /* 0x0000f0000e0f7890 */ /* 0x000fc4000fffe03f */
        /* <DEDUP_REMOVED lines=31> */
.L_x_113:
[----:B------:R-:W-:Y:S05]  /*b200*/  BSYNC B2 ;  /* 0x0000000000027941 */ /* 0x000fea0003800000 */
.L_x_112:
[C---:B------:R-:W-:Y:S02]  /*b210*/  ISETP.GT.AND P3, PT, R5.reuse, 0x4, PT ;  /* 0x000000040500780c */ /* 0x040fe40003f64270 */
[----:B------:R-:W-:-:S11]  /*b220*/  IADD3 R5, R5, -0x2, RZ ;  /* 0xfffffffe05057810 */ /* 0x000fd60007ffe0ff */
[----:B------:R-:W-:Y:S05]  /*b230*/  @P3 BRA `(.L_x_117) ;  /* 0xfffffff400bc3947 */ /* 0x000fea000383ffff */
[----:B------:R-:W-:Y:S05]  /*b240*/  BSYNC B1 ;  /* 0x0000000000017941 */ /* 0x000fea0003800000 */
.L_x_106:
[----:B------:R-:W-:Y:S01]  /*b250*/  IADD3 R17, R17, UR21, RZ ;  /* 0x0000001511117c10 */ /* 0x000fe2000fffe0ff */
[----:B------:R-:W-:Y:S01]  /*b260*/  ULDC UR4, c[0x0][0xa00] ;  /* 0x0002800000047ab9 */ /* 0x000fe20000000800 */
[----:B------:R-:W-:Y:S02]  /*b270*/  PRMT R5, RZ, 0x7610, R5 ;  /* 0x00007610ff057816 */ /* 0x000fe40000000005 */
[----:B------:R-:W-:-:S13]  /*b280*/  ISETP.GE.AND P3, PT, R17, UR4, PT ;  /* 0x0000000411007c0c */ /* 0x000fda000bf66270 */
[----:B------:R-:W-:Y:S05]  /*b290*/  @!P3 BRA `(.L_x_118) ;  /* 0xffffffe800b8b947 */ /* 0x000fea000383ffff */
[----:B------:R-:W-:Y:S05]  /*b2a0*/  BSYNC B0 ;  /* 0x0000000000007941 */ /* 0x000fea0003800000 */
.L_x_91:
[----:B------:R-:W-:Y:S05]  /*b2b0*/  EXIT ;  /* 0x000000000000794d */ /* 0x000fea0003800000 */
.L_x_17:
[----:B-1----:R-:W-:-:S04]  /*b2c0*/  MOV R3, UR6 ;  /* 0x0000000600037c02 */ /* 0x002fc80008000f00 */
[----:B------:R1:W2:Y:S03]  /*b2d0*/  SYNCS.PHASECHK.TRANS64.TRYWAIT P1, [R3+URZ+0x35450], R0 ;  /* 0x03545000030075a7 */ /* 0x0002a6000802017f */
[----:B--2---:R-:W-:Y:S05]  /*b2e0*/  @!P1 NANOSLEEP.SYNCS 0x989680 ;  /* 0x009896800000995d */ /* 0x004fea0003900000 */
[----:B------:R-:W2:Y:S02]  /*b2f0*/  @!P1 SYNCS.PHASECHK.TRANS64 P1, [R3+URZ+0x35450], R0 ;  /* 0x03545000030095a7 */ /* 0x000ea4000802007f */
[----:B--2---:R-:W-:Y:S05]  /*b300*/  @!P1 BRA `(.L_x_17) ;  /* 0xfffffffc00ec9947 */ /* 0x004fea000383ffff */
[----:B------:R-:W-:Y:S05]  /*b310*/  BRA `(.L_x_119) ;  /* 0xffffff60000c7947 */ /* 0x000fea000383ffff */
.L_x_19:
[----:B-1----:R-:W-:-:S04]  /*b320*/  MOV R5, UR41 ;  /* 0x0000002900057c02 */ /* 0x002fc80008000f00 */
[----:B------:R1:W2:Y:S03]  /*b330*/  SYNCS.PHASECHK.TRANS64.TRYWAIT P1, [R5+URZ+0x35400], R0 ;  /* 0x03540000050075a7 */ /* 0x0002a6000802017f */
[----:B--2---:R-:W-:Y:S05]  /*b340*/  @!P1 NANOSLEEP.SYNCS 0x989680 ;  /* 0x009896800000995d */ /* 0x004fea0003900000 */
[----:B------:R-:W2:Y:S02]  /*b350*/  @!P1 SYNCS.PHASECHK.TRANS64 P1, [R5+URZ+0x35400], R0 ;  /* 0x03540000050095a7 */ /* 0x000ea4000802007f */
[----:B--2---:R-:W-:Y:S05]  /*b360*/  @!P1 BRA `(.L_x_19) ;  /* 0xfffffffc00ec9947 */ /* 0x004fea000383ffff */
[----:B------:R-:W-:Y:S05]  /*b370*/  BRA `(.L_x_120) ;  /* 0xffffff6000247947 */ /* 0x000fea000383ffff */
.L_x_20:
[----:B-1----:R-:W-:-:S04]  /*b380*/  MOV R0, UR5 ;  /* 0x0000000500007c02 */ /* 0x002fc80008000f00 */
[----:B------:R1:W2:Y:S03]  /*b390*/  SYNCS.PHASECHK.TRANS64.TRYWAIT P1, [R0+URZ+-0x8], R3 ;  /* 0xfffff803000075a7 */ /* 0x0002a6000802017f */
[----:B--2---:R-:W-:Y:S05]  /*b3a0*/  @!P1 NANOSLEEP.SYNCS 0x989680 ;  /* 0x009896800000995d */ /* 0x004fea0003900000 */
[----:B------:R-:W2:Y:S02]  /*b3b0*/  @!P1 SYNCS.PHASECHK.TRANS64 P1, [R0+URZ+-0x8], R3 ;  /* 0xfffff803000095a7 */ /* 0x000ea4000802007f */
[----:B--2---:R-:W-:Y:S05]  /*b3c0*/  @!P1 BRA `(.L_x_20) ;  /* 0xfffffffc00ec9947 */ /* 0x004fea000383ffff */
[----:B------:R-:W-:Y:S05]  /*b3d0*/  BRA `(.L_x_121) ;  /* 0xffffff6000147947 */ /* 0x000fea000383ffff */
.L_x_22:
[----:B-1----:R-:W-:-:S04]  /*b3e0*/  MOV R13, UR7 ;  /* 0x00000007000d7c02 */ /* 0x002fc80008000f00 */
[----:B------:R1:W2:Y:S03]  /*b3f0*/  SYNCS.PHASECHK.TRANS64.TRYWAIT P1, [R13+URZ+0x35400], R12 ;  /* 0x0354000c0d0075a7 */ /* 0x0002a6000802017f */
[----:B--2---:R-:W-:Y:S05]  /*b400*/  @!P1 NANOSLEEP.SYNCS 0x989680 ;  /* 0x009896800000995d */ /* 0x004fea0003900000 */
[----:B------:R-:W2:Y:S02]  /*b410*/  @!P1 SYNCS.PHASECHK.TRANS64 P1, [R13+URZ+0x35400], R12 ;  /* 0x0354000c0d0095a7 */ /* 0x000ea4000802007f */
[----:B--2---:R-:W-:Y:S05]  /*b420*/  @!P1 BRA `(.L_x_22) ;  /* 0xfffffffc00ec9947 */ /* 0x004fea000383ffff */
[----:B------:R-:W-:Y:S05]  /*b430*/  BRA `(.L_x_122) ;  /* 0xffffff7400ec7947 */ /* 0x000fea000383ffff */
.L_x_27:
[----:B-1----:R-:W-:-:S04]  /*b440*/  MOV R5, UR10 ;  /* 0x0000000a00057c02 */ /* 0x002fc80008000f00 */
[----:B------:R1:W2:Y:S03]  /*b450*/  SYNCS.PHASECHK.TRANS64.TRYWAIT P2, [R5+URZ+0x35400], R4 ;  /* 0x03540004050075a7 */ /* 0x0002a6000804017f */
[----:B--2---:R-:W-:Y:S05]  /*b460*/  @!P2 NANOSLEEP.SYNCS 0x989680 ;  /* 0x009896800000a95d */ /* 0x004fea0003900000 */
[----:B------:R-:W2:Y:S02]  /*b470*/  @!P2 SYNCS.PHASECHK.TRANS64 P2, [R5+URZ+0x35400], R4 ;  /* 0x035400040500a5a7 */ /* 0x000ea4000804007f */
[----:B--2---:R-:W-:Y:S05]  /*b480*/  @!P2 BRA `(.L_x_27) ;  /* 0xfffffffc00eca947 */ /* 0x004fea000383ffff */
[----:B------:R-:W-:Y:S05]  /*b490*/  BRA `(.L_x_123) ;  /* 0xffffff8000f47947 */ /* 0x000fea000383ffff */
.L_x_31:
[----:B-1----:R-:W-:-:S04]  /*b4a0*/  IMAD.U32 R14, RZ, RZ, UR11 ;  /* 0x0000000bff0e7e24 */ /* 0x002fc8000f8e00ff */
[----:B------:R1:W2:Y:S03]  /*b4b0*/  SYNCS.PHASECHK.TRANS64.TRYWAIT P2, [R14+URZ+0x35400], R13 ;  /* 0x0354000d0e0075a7 */ /* 0x0002a6000804017f */
[----:B--2---:R-:W-:Y:S05]  /*b4c0*/  @!P2 NANOSLEEP.SYNCS 0x989680 ;  /* 0x009896800000a95d */ /* 0x004fea0003900000 */
[----:B------:R-:W2:Y:S02]  /*b4d0*/  @!P2 SYNCS.PHASECHK.TRANS64 P2, [R14+URZ+0x35400], R13 ;  /* 0x0354000d0e00a5a7 */ /* 0x000ea4000804007f */
[----:B--2---:R-:W-:Y:S05]  /*b4e0*/  @!P2 BRA `(.L_x_31) ;  /* 0xfffffffc00eca947 */ /* 0x004fea000383ffff */
[----:B------:R-:W-:Y:S05]  /*b4f0*/  BRA `(.L_x_30) ;  /* 0xffffffa000507947 */ /* 0x000fea000383ffff */
.L_x_51:
[----:B-1----:R-:W-:-:S04]  /*b500*/  MOV R3, UR4 ;  /* 0x0000000400037c02 */ /* 0x002fc80008000f00 */
[----:B------:R1:W2:Y:S03]  /*b510*/  SYNCS.PHASECHK.TRANS64.TRYWAIT P1, [R3+URZ+0x35498], R0 ;  /* 0x03549800030075a7 */ /* 0x0002a6000802017f */
[----:B--2---:R-:W-:Y:S05]  /*b520*/  @!P1 NANOSLEEP.SYNCS 0x989680 ;  /* 0x009896800000995d */ /* 0x004fea0003900000 */
[----:B------:R-:W2:Y:S02]  /*b530*/  @!P1 SYNCS.PHASECHK.TRANS64 P1, [R3+URZ+0x35498], R0 ;  /* 0x03549800030095a7 */ /* 0x000ea4000802007f */
[----:B--2---:R-:W-:Y:S05]  /*b540*/  @!P1 BRA `(.L_x_51) ;  /* 0xfffffffc00ec9947 */ /* 0x004fea000383ffff */
[----:B------:R-:W-:Y:S05]  /*b550*/  BRA `(.L_x_124) ;  /* 0xffffffb800907947 */ /* 0x000fea000383ffff */
.L_x_76:
[----:B------:R-:W-:Y:S01]  /*b560*/  BSSY B1, `(.L_x_125) ;  /* 0x0000006000017945 */ /* 0x000fe20003800000 */
[----:B------:R-:W-:-:S07]  /*b570*/  MOV R15, 0xffffffff ;  /* 0xffffffff000f7802 */ /* 0x000fce0000000f00 */
[----:B------:R-:W-:Y:S05]  /*b580*/  WARPSYNC.COLLECTIVE R15, `(.L_x_126) ;  /* 0x000000000f0c7348 */ /* 0x000fea0003c00000 */
[----:B------:R-:W-:Y:S02]  /*b590*/  ELECT P6, UR62, PT ;  /* 0x00000000003e782f */ /* 0x000fe400038c0000 */
[----:B------:R-:W-:Y:S01]  /*b5a0*/  MOV R14, UR62 ;  /* 0x0000003e000e7c02 */ /* 0x000fe20008000f00 */
[----:B------:R-:W-:Y:S10]  /*b5b0*/  ENDCOLLECTIVE ;  /* 0x000000000000791b */ /* 0x000ff40003800000 */
.L_x_126:
[----:B------:R-:W-:Y:S05]  /*b5c0*/  BSYNC B1 ;  /* 0x0000000000017941 */ /* 0x000fea0003800000 */
.L_x_125:
[----:B------:R-:W-:Y:S05]  /*b5d0*/  BRA `(.L_x_127) ;  /* 0xffffffdc00247947 */ /* 0x000fea000383ffff */
.L_x_79:
[----:B-1----:R1:W2:Y:S02]  /*b5e0*/  SYNCS.PHASECHK.TRANS64.TRYWAIT P2, [R7+URZ+0x35460], R6 ;  /* 0x03546006070075a7 */ /* 0x0022a4000804017f */
[----:B--2---:R-:W-:Y:S05]  /*b5f0*/  @!P2 NANOSLEEP.SYNCS 0x989680 ;  /* 0x009896800000a95d */ /* 0x004fea0003900000 */
[----:B------:R-:W2:Y:S02]  /*b600*/  @!P2 SYNCS.PHASECHK.TRANS64 P2, [R7+URZ+0x35460], R6 ;  /* 0x035460060700a5a7 */ /* 0x000ea4000804007f */
[----:B--2---:R-:W-:Y:S05]  /*b610*/  @!P2 BRA `(.L_x_79) ;  /* 0xfffffffc00f0a947 */ /* 0x004fea000383ffff */
[----:B------:R-:W-:Y:S05]  /*b620*/  BRA `(.L_x_128) ;  /* 0xffffffdc00447947 */ /* 0x000fea000383ffff */
.L_x_84:
[----:B-1----:R1:W2:Y:S02]  /*b630*/  SYNCS.PHASECHK.TRANS64.TRYWAIT P2, [R7+URZ+0x354b0], R4 ;  /* 0x0354b004070075a7 */ /* 0x0022a4000804017f */
[----:B--2---:R-:W-:Y:S05]  /*b640*/  @!P2 NANOSLEEP.SYNCS 0x989680 ;  /* 0x009896800000a95d */ /* 0x004fea0003900000 */
[----:B------:R-:W2:Y:S02]  /*b650*/  @!P2 SYNCS.PHASECHK.TRANS64 P2, [R7+URZ+0x354b0], R4 ;  /* 0x0354b0040700a5a7 */ /* 0x000ea4000804007f */
[----:B--2---:R-:W-:Y:S05]  /*b660*/  @!P2 BRA `(.L_x_84) ;  /* 0xfffffffc00f0a947 */ /* 0x004fea000383ffff */
[----:B------:R-:W-:Y:S05]  /*b670*/  BRA `(.L_x_83) ;  /* 0xffffffe000507947 */ /* 0x000fea000383ffff */
.L_x_87:
[----:B-1----:R1:W2:Y:S02]  /*b680*/  SYNCS.PHASECHK.TRANS64.TRYWAIT P2, [R4+URZ+0x35460], R9 ;  /* 0x03546009040075a7 */ /* 0x0022a4000804017f */
[----:B--2---:R-:W-:Y:S05]  /*b690*/  @!P2 NANOSLEEP.SYNCS 0x989680 ;  /* 0x009896800000a95d */ /* 0x004fea0003900000 */
[----:B------:R-:W2:Y:S02]  /*b6a0*/  @!P2 SYNCS.PHASECHK.TRANS64 P2, [R4+URZ+0x35460], R9 ;  /* 0x035460090400a5a7 */ /* 0x000ea4000804007f */
[----:B--2---:R-:W-:Y:S05]  /*b6b0*/  @!P2 BRA `(.L_x_87) ;  /* 0xfffffffc00f0a947 */ /* 0x004fea000383ffff */
[----:B------:R-:W-:Y:S05]  /*b6c0*/  BRA `(.L_x_129) ;  /* 0xffffffe000647947 */ /* 0x000fea000383ffff */
.L_x_92:
[----:B------:R-:W-:Y:S01]  /*b6d0*/  BSSY B1, `(.L_x_130) ;  /* 0x0000006000017945 */ /* 0x000fe20003800000 */
[----:B------:R-:W-:-:S07]  /*b6e0*/  MOV R15, 0xffffffff ;  /* 0xffffffff000f7802 */ /* 0x000fce0000000f00 */
[----:B------:R-:W-:Y:S05]  /*b6f0*/  WARPSYNC.COLLECTIVE R15, `(.L_x_131) ;  /* 0x000000000f0c7348 */ /* 0x000fea0003c00000 */
[----:B------:R-:W-:Y:S02]  /*b700*/  ELECT P6, UR62, PT ;  /* 0x00000000003e782f */ /* 0x000fe400038c0000 */
[----:B------:R-:W-:Y:S01]  /*b710*/  MOV R14, UR62 ;  /* 0x0000003e000e7c02 */ /* 0x000fe20008000f00 */
[----:B------:R-:W-:Y:S10]  /*b720*/  ENDCOLLECTIVE ;  /* 0x000000000000791b */ /* 0x000ff40003800000 */
.L_x_131:
[----:B------:R-:W-:Y:S05]  /*b730*/  BSYNC B1 ;  /* 0x0000000000017941 */ /* 0x000fea0003800000 */
.L_x_130:
[----:B------:R-:W-:Y:S05]  /*b740*/  BRA `(.L_x_132) ;  /* 0xffffffe400f47947 */ /* 0x000fea000383ffff */
.L_x_95:
[----:B-1----:R1:W2:Y:S02]  /*b750*/  SYNCS.PHASECHK.TRANS64.TRYWAIT P4, [R8+URZ+0x35428], R7 ;  /* 0x03542807080075a7 */ /* 0x0022a4000808017f */
[----:B--2---:R-:W-:Y:S05]  /*b760*/  @!P4 NANOSLEEP.SYNCS 0x989680 ;  /* 0x009896800000c95d */ /* 0x004fea0003900000 */
[----:B------:R-:W2:Y:S02]  /*b770*/  @!P4 SYNCS.PHASECHK.TRANS64 P4, [R8+URZ+0x35428], R7 ;  /* 0x035428070800c5a7 */ /* 0x000ea4000808007f */
[----:B--2---:R-:W-:Y:S05]  /*b780*/  @!P4 BRA `(.L_x_95) ;  /* 0xfffffffc00f0c947 */ /* 0x004fea000383ffff */
[----:B------:R-:W-:Y:S05]  /*b790*/  BRA `(.L_x_133) ;  /* 0xffffffe8000c7947 */ /* 0x000fea000383ffff */
.L_x_100:
[----:B-1----:R1:W2:Y:S02]  /*b7a0*/  SYNCS.PHASECHK.TRANS64.TRYWAIT P4, [R5+URZ+0x354b0], R8 ;  /* 0x0354b008050075a7 */ /* 0x0022a4000808017f */
[----:B--2---:R-:W-:Y:S05]  /*b7b0*/  @!P4 NANOSLEEP.SYNCS 0x989680 ;  /* 0x009896800000c95d */ /* 0x004fea0003900000 */
[----:B------:R-:W2:Y:S02]  /*b7c0*/  @!P4 SYNCS.PHASECHK.TRANS64 P4, [R5+URZ+0x354b0], R8 ;  /* 0x0354b0080500c5a7 */ /* 0x000ea4000808007f */
[----:B--2---:R-:W-:Y:S05]  /*b7d0*/  @!P4 BRA `(.L_x_100) ;  /* 0xfffffffc00f0c947 */ /* 0x004fea000383ffff */
[----:B------:R-:W-:Y:S05]  /*b7e0*/  BRA `(.L_x_99) ;  /* 0xffffffec00107947 */ /* 0x000fea000383ffff */
.L_x_103:
[----:B-1----:R1:W2:Y:S02]  /*b7f0*/  SYNCS.PHASECHK.TRANS64.TRYWAIT P3, [R7+URZ+0x35428], R8 ;  /* 0x03542808070075a7 */ /* 0x0022a4000806017f */
[----:B--2---:R-:W-:Y:S05]  /*b800*/  @!P3 NANOSLEEP.SYNCS 0x989680 ;  /* 0x009896800000b95d */ /* 0x004fea0003900000 */
[----:B------:R-:W2:Y:S02]  /*b810*/  @!P3 SYNCS.PHASECHK.TRANS64 P3, [R7+URZ+0x35428], R8 ;  /* 0x035428080700b5a7 */ /* 0x000ea4000806007f */
[----:B--2---:R-:W-:Y:S05]  /*b820*/  @!P3 BRA `(.L_x_103) ;  /* 0xfffffffc00f0b947 */ /* 0x004fea000383ffff */
[----:B------:R-:W-:Y:S05]  /*b830*/  BRA `(.L_x_134) ;  /* 0xffffffec00287947 */ /* 0x000fea000383ffff */
.L_x_109:
[----:B-1----:R1:W2:Y:S02]  /*b840*/  SYNCS.PHASECHK.TRANS64.TRYWAIT P3, [R6+URZ+0x35428], R9 ;  /* 0x03542809060075a7 */ /* 0x0022a4000806017f */
[----:B--2---:R-:W-:Y:S05]  /*b850*/  @!P3 NANOSLEEP.SYNCS 0x989680 ;  /* 0x009896800000b95d */ /* 0x004fea0003900000 */
[----:B------:R-:W2:Y:S02]  /*b860*/  @!P3 SYNCS.PHASECHK.TRANS64 P3, [R6+URZ+0x35428], R9 ;  /* 0x035428090600b5a7 */ /* 0x000ea4000806007f */
[----:B--2---:R-:W-:Y:S05]  /*b870*/  @!P3 BRA `(.L_x_109) ;  /* 0xfffffffc00f0b947 */ /* 0x004fea000383ffff */
[----:B------:R-:W-:Y:S05]  /*b880*/  BRA `(.L_x_135) ;  /* 0xfffffff0004c7947 */ /* 0x000fea000383ffff */
.L_x_114:
[----:B-1----:R1:W2:Y:S02]  /*b890*/  SYNCS.PHASECHK.TRANS64.TRYWAIT P3, [R6+URZ+0x35428], R9 ;  /* 0x03542809060075a7 */ /* 0x0022a4000806017f */
[----:B--2---:R-:W-:Y:S05]  /*b8a0*/  @!P3 NANOSLEEP.SYNCS 0x989680 ;  /* 0x009896800000b95d */ /* 0x004fea0003900000 */
[----:B------:R-:W2:Y:S02]  /*b8b0*/  @!P3 SYNCS.PHASECHK.TRANS64 P3, [R6+URZ+0x35428], R9 ;  /* 0x035428090600b5a7 */ /* 0x000ea4000806007f */
[----:B--2---:R-:W-:Y:S05]  /*b8c0*/  @!P3 BRA `(.L_x_114) ;  /* 0xfffffffc00f0b947 */ /* 0x004fea000383ffff */
[----:B------:R-:W-:Y:S05]  /*b8d0*/  BRA `(.L_x_136) ;  /* 0xfffffff400547947 */ /* 0x000fea000383ffff */
        .weak           $__internal_0_$__cuda_sm20_rcp_rn_f32_slowpath
        .type           $__internal_0_$__cuda_sm20_rcp_rn_f32_slowpath,@function
        .size           $__internal_0_$__cuda_sm20_rcp_rn_f32_slowpath,(.L_x_142 - $__internal_0_$__cuda_sm20_rcp_rn_f32_slowpath)
$__internal_0_$__cuda_sm20_rcp_rn_f32_slowpath:
[----:B------:R-:W-:Y:S01]  /*b8e0*/  SHF.L.U32 R0, R3, 0x1, RZ ;  /* 0x0000000103007819 */ /* 0x000fe200000006ff */
[----:B------:R-:W-:Y:S03]  /*b8f0*/  BSSY B2, `(.L_x_137) ;  /* 0x0000030000027945 */ /* 0x000fe60003800000 */
[----:B------:R-:W-:-:S04]  /*b900*/  SHF.R.U32.HI R21, RZ, 0x18, R0 ;  /* 0x00000018ff157819 */ /* 0x000fc80000011600 */
[----:B------:R-:W-:-:S13]  /*b910*/  ISETP.NE.U32.AND P0, PT, R21, RZ, PT ;  /* 0x000000ff1500720c */ /* 0x000fda0003f05070 */
[----:B------:R-:W-:Y:S05]  /*b920*/  @P0 BRA `(.L_x_138) ;  /* 0x0000000000280947 */ /* 0x000fea0003800000 */
[----:B------:R-:W-:-:S04]  /*b930*/  SHF.L.U32 R0, R3, 0x1, RZ ;  /* 0x0000000103007819 */ /* 0x000fc800000006ff */
[----:B------:R-:W-:-:S13]  /*b940*/  ISETP.NE.AND P0, PT, R0, RZ, PT ;  /* 0x000000ff0000720c */ /* 0x000fda0003f05270 */
[----:B------:R-:W-:Y:S01]  /*b950*/  @P0 FFMA R7, R3, 1.84467440737095516160e+19, RZ ;  /* 0x5f80000003070823 */ /* 0x000fe200000000ff */
[----:B------:R-:W-:Y:S08]  /*b960*/  @!P0 MUFU.RCP R6, R3 ;  /* 0x0000000300068308 */ /* 0x000ff00000001000 */
[----:B------:R-:W1:Y:S02]  /*b970*/  @P0 MUFU.RCP R0, R7 ;  /* 0x0000000700000308 */ /* 0x000e640000001000 */
[----:B-1----:R-:W-:-:S04]  /*b980*/  @P0 FFMA R12, R7, R0, -1 ;  /* 0xbf800000070c0423 */ /* 0x002fc80000000000 */
[----:B------:R-:W-:-:S04]  /*b990*/  @P0 FADD.FTZ R13, -R12, -RZ ;  /* 0x800000ff0c0d0221 */ /* 0x000fc80000010100 */
[----:B------:R-:W-:-:S04]  /*b9a0*/  @P0 FFMA R0, R0, R13, R0 ;  /* 0x0000000d00000223 */ /* 0x000fc80000000000 */
[----:B------:R-:W-:Y:S01]  /*b9b0*/  @P0 FFMA R6, R0, 1.84467440737095516160e+19, RZ ;  /* 0x5f80000000060823 */ /* 0x000fe200000000ff */
[----:B------:R-:W-:Y:S06]  /*b9c0*/  BRA `(.L_x_139) ;  /* 0x0000000000887947 */ /* 0x000fec0003800000 */
.L_x_138:
[----:B------:R-:W-:-:S04]  /*b9d0*/  IADD3 R24, R21, -0xfd, RZ ;  /* 0xffffff0315187810 */ /* 0x000fc80007ffe0ff */
[----:B------:R-:W-:-:S13]  /*b9e0*/  ISETP.GT.U32.AND P0, PT, R24, 0x1, PT ;  /* 0x000000011800780c */ /* 0x000fda0003f04070 */
[----:B------:R-:W-:Y:S05]  /*b9f0*/  @P0 BRA `(.L_x_140) ;  /* 0x0000000000780947 */ /* 0x000fea0003800000 */
[----:B------:R-:W-:Y:S02]  /*ba00*/  LOP3.LUT R0, R3, 0x7fffff, RZ, 0xc0, !PT ;  /* 0x007fffff03007812 */ /* 0x000fe400078ec0ff */
[----:B------:R-:W-:Y:S02]  /*ba10*/  MOV R13, 0x3 ;  /* 0x00000003000d7802 */ /* 0x000fe40000000f00 */
[----:B------:R-:W-:Y:S02]  /*ba20*/  LOP3.LUT R0, R0, 0x3f800000, RZ, 0xfc, !PT ;  /* 0x3f80000000007812 */ /* 0x000fe400078efcff */
[----:B------:R-:W-:Y:S02]  /*ba30*/  SHF.L.U32 R13, R13, R24, RZ ;  /* 0x000000180d0d7219 */ /* 0x000fe400000006ff */
[----:B------:R-:W1:Y:S02]  /*ba40*/  MUFU.RCP R7, R0 ;  /* 0x0000000000077308 */ /* 0x000e640000001000 */
[----:B-1----:R-:W-:-:S04]  /*ba50*/  FFMA R6, R0, R7, -1 ;  /* 0xbf80000000067423 */ /* 0x002fc80000000007 */
[----:B------:R-:W-:-:S04]  /*ba60*/  FADD.FTZ R6, -R6, -RZ ;  /* 0x800000ff06067221 */ /* 0x000fc80000010100 */
[CCC-:B------:R-:W-:Y:S01]  /*ba70*/  FFMA.RM R12, R7.reuse, R6.reuse, R7.reuse ;  /* 0x00000006070c7223 */ /* 0x1c0fe20000004007 */
[----:B------:R-:W-:-:S04]  /*ba80*/  FFMA.RP R7, R7, R6, R7 ;  /* 0x0000000607077223 */ /* 0x000fc80000008007 */
[C---:B------:R-:W-:Y:S02]  /*ba90*/  LOP3.LUT R6, R12.reuse, 0x7fffff, RZ, 0xc0, !PT ;  /* 0x007fffff0c067812 */ /* 0x040fe400078ec0ff */
[----:B------:R-:W-:Y:S02]  /*baa0*/  FSETP.NEU.FTZ.AND P0, PT, R12, R7, PT ;  /* 0x000000070c00720b */ /* 0x000fe40003f1d000 */
[----:B------:R-:W-:Y:S02]  /*bab0*/  LOP3.LUT R6, R6, 0x800000, RZ, 0xfc, !PT ;  /* 0x0080000006067812 */ /* 0x000fe400078efcff */
[----:B------:R-:W-:Y:S02]  /*bac0*/  SEL R7, RZ, 0xffffffff, !P0 ;  /* 0xffffffffff077807 */ /* 0x000fe40004000000 */
[----:B------:R-:W-:Y:S02]  /*bad0*/  LOP3.LUT R13, R13, R6, RZ, 0xc0, !PT ;  /* 0x000000060d0d7212 */ /* 0x000fe400078ec0ff */
[----:B------:R-:W-:-:S02]  /*bae0*/  IADD3 R7, -R7, RZ, RZ ;  /* 0x000000ff07077210 */ /* 0x000fc40007ffe1ff */
[-C--:B------:R-:W-:Y:S02]  /*baf0*/  SHF.R.U32.HI R13, RZ, R24.reuse, R13 ;  /* 0x00000018ff0d7219 */ /* 0x080fe4000001160d */
[----:B------:R-:W-:Y:S02]  /*bb00*/  LOP3.LUT P1, RZ, R7, R24, R6, 0xf8, !PT ;  /* 0x0000001807ff7212 */ /* 0x000fe4000782f806 */
[C---:B------:R-:W-:Y:S02]  /*bb10*/  LOP3.LUT P0, RZ, R13.reuse, 0x1, RZ, 0xc0, !PT ;  /* 0x000000010dff7812 */ /* 0x040fe4000780c0ff */
[----:B------:R-:W-:Y:S02]  /*bb20*/  LOP3.LUT P2, RZ, R13, 0x2, RZ, 0xc0, !PT ;  /* 0x000000020dff7812 */ /* 0x000fe4000784c0ff */
[----:B------:R-:W-:Y:S02]  /*bb30*/  IADD3 R7, R21, -0xfc, RZ ;  /* 0xffffff0415077810 */ /* 0x000fe40007ffe0ff */
[----:B------:R-:W-:-:S02]  /*bb40*/  PLOP3.LUT P0, PT, P0, P1, P2, 0xe0, 0x0 ;  /* 0x000000000000781c */ /* 0x000fc40000703c20 */
[----:B------:R-:W-:Y:S02]  /*bb50*/  LOP3.LUT P1, RZ, R3, 0x7fffff, RZ, 0xc0, !PT ;  /* 0x007fffff03ff7812 */ /* 0x000fe4000782c0ff */
[----:B------:R-:W-:Y:S02]  /*bb60*/  SEL R0, RZ, 0x1, !P0 ;  /* 0x00000001ff007807 */ /* 0x000fe40004000000 */
[----:B------:R-:W-:Y:S02]  /*bb70*/  SHF.R.U32.HI R6, RZ, R7, R6 ;  /* 0x00000007ff067219 */ /* 0x000fe40000011606 */
[----:B------:R-:W-:-:S04]  /*bb80*/  IADD3 R0, -R0, RZ, RZ ;  /* 0x000000ff00007210 */ /* 0x000fc80007ffe1ff */
[----:B------:R-:W-:-:S13]  /*bb90*/  ISETP.GE.AND P0, PT, R0, RZ, PT ;  /* 0x000000ff0000720c */ /* 0x000fda0003f06270 */
[----:B------:R-:W-:-:S04]  /*bba0*/  @!P0 IADD3 R6, R6, 0x1, RZ ;  /* 0x0000000106068810 */ /* 0x000fc80007ffe0ff */
[----:B------:R-:W-:-:S04]  /*bbb0*/  @!P1 SHF.L.U32 R6, R6, 0x1, RZ ;  /* 0x0000000106069819 */ /* 0x000fc800000006ff */
[----:B------:R-:W-:Y:S01]  /*bbc0*/  LOP3.LUT R6, R6, 0x80000000, R3, 0xf8, !PT ;  /* 0x8000000006067812 */ /* 0x000fe200078ef803 */
[----:B------:R-:W-:Y:S06]  /*bbd0*/  BRA `(.L_x_139) ;  /* 0x0000000000047947 */ /* 0x000fec0003800000 */
.L_x_140:
[----:B------:R1:W2:Y:S02]  /*bbe0*/  MUFU.RCP R6, R3 ;  /* 0x0000000300067308 */ /* 0x0002a40000001000 */
.L_x_139:
[----:B------:R-:W-:Y:S05]  /*bbf0*/  BSYNC B2 ;  /* 0x0000000000027941 */ /* 0x000fea0003800000 */
.L_x_137:
[----:B--2---:R-:W-:Y:S02]  /*bc00*/  MOV R0, R6 ;  /* 0x0000000600007202 */ /* 0x004fe40000000f00 */
[----:B------:R-:W-:Y:S02]  /*bc10*/  MOV R6, R14 ;  /* 0x0000000e00067202 */ /* 0x000fe40000000f00 */
[----:B------:R-:W-:-:S04]  /*bc20*/  MOV R7, 0x0 ;  /* 0x0000000000077802 */ /* 0x000fc80000000f00 */
[----:B-1----:R-:W-:Y:S05]  /*bc30*/  RET.REL.NODEC R6 `(_ZN7cutlass13device_kernelINS_4fmha6kernel28FmhaKernelTmaWarpSpecializedINS1_10collective30FmhaMainloopTmaWarpSpecializedINS_6half_tEffN4cute5tupleIJNS7_1CILi128EEENS9_ILi64EEENS9_ILi224EEEEEENS8_IJiNS9_ILi1EEENS8_IJiiEEEEEESG_SG_NS4_13DefaultFusionEJNS2_6OptionILNS2_3TagE0ENS9_ILb1EEEEENSI_ILSJ_2ESK_EEEEENS4_15FmhaFwdEpilogueIS6_fNS8_IJSB_SC_SB_EEEEENS2_23PersistentTileSchedulerEJSL_SM_EEEEEvNT_6ParamsE) ;  /* 0xffffff4006f07950 */ /* 0x002fea0003c3ffff */
.L_x_141:
[----:B------:R-:W-:-:S00]  /*bc40*/  BRA `(.L_x_141) ;  /* 0xfffffffc00fc7947 */ /* 0x000fc0000383ffff */
[----:B------:R-:W-:-:S00]  /*bc50*/  NOP ;  /* 0x0000000000007918 */ /* 0x000fc00000000000 */
        /* <DEDUP_REMOVED lines=10> */
.L_x_142:


//--------------------- .nv.global.init           --------------------------
	.section	.nv.global.init,"aw",@progbits
.nv.global.init:
	.type		$str$24,@object
	.size		$str$24,($str$25 - $str$24)
$str$24:
        /*0000*/ 	.byte	0x28, 0x61, 0x64, 0x64, 0x72, 0x65, 0x73, 0x73, 0x20, 0x26, 0x20, 0x6d, 0x61, 0x73, 0x6b, 0x29
        /*0010*/ 	.byte	0x20, 0x3d, 0x3d, 0x20, 0x30, 0x00
	.type		$str$25,@object
	.size		$str$25,(__unnamed_1 - $str$25)
$str$25:
        /*0016*/ 	.byte	0x2f, 0x74, 0x6d, 0x70, 0x2f, 0x63, 0x75, 0x74, 0x6c, 0x61, 0x73, 0x73, 0x5f, 0x73, 0x77, 0x65
        /*0026*/ 	.byte	0x65, 0x70, 0x5f, 0x73, 0x72, 0x63, 0x2f, 0x69, 0x6e, 0x63, 0x6c, 0x75, 0x64, 0x65, 0x2f, 0x63
        /*0036*/ 	.byte	0x75, 0x74, 0x65, 0x2f, 0x70, 0x6f, 0x69, 0x6e, 0x74, 0x65, 0x72, 0x5f, 0x66, 0x6c, 0x61, 0x67
        /*0046*/ 	.byte	0x67, 0x65, 0x64, 0x2e, 0x68, 0x70, 0x70, 0x00
	.type		__unnamed_1,@object
	.size		__unnamed_1,(__unnamed_2 - __unnamed_1)
__unnamed_1:
        /*004e*/ 	.byte	0x61, 0x75, 0x74, 0x6f, 0x20, 0x63, 0x75, 0x74, 0x65, 0x3a, 0x3a, 0x61, 0x73, 0x5f, 0x70, 0x6f
        /* <DEDUP_REMOVED lines=27> */
        /*020e*/ 	.byte	0x3e, 0x3e, 0x3e, 0x3e, 0x3e, 0x5d, 0x00
	.type		__unnamed_2,@object
	.size		__unnamed_2,(.L_1 - __unnamed_2)
__unnamed_2:
        /* <DEDUP_REMOVED lines=29> */
.L_1:


//--------------------- .nv.shared._ZN7cutlass13device_kernelINS_4fmha6kernel28FmhaKernelTmaWarpSpecializedINS1_10collective30FmhaMainloopTmaWarpSpecializedINS_6half_tEffN4cute5tupleIJNS7_1CILi128EEENS9_ILi64EEENS9_ILi224EEEEEENS8_IJiNS9_ILi1EEENS8_IJiiEEEEEESG_SG_NS4_13DefaultFusionEJNS2_6OptionILNS2_3TagE0ENS9_ILb1EEEEENSI_ILSJ_2ESK_EEEEENS4_15FmhaFwdEpilogueIS6_fNS8_IJSB_SC_SB_EEEEENS2_23PersistentTileSchedulerEJSL_SM_EEEEEvNT_6ParamsE --------------------------
	.section	.nv.shared._ZN7cutlass13device_kernelINS_4fmha6kernel28FmhaKernelTmaWarpSpecializedINS1_10collective30FmhaMainloopTmaWarpSpecializedINS_6half_tEffN4cute5tupleIJNS7_1CILi128EEENS9_ILi64EEENS9_ILi224EEEEEENS8_IJiNS9_ILi1EEENS8_IJiiEEEEEESG_SG_NS4_13DefaultFusionEJNS2_6OptionILNS2_3TagE0ENS9_ILb1EEEEENSI_ILSJ_2ESK_EEEEENS4_15FmhaFwdEpilogueIS6_fNS8_IJSB_SC_SB_EEEEENS2_23PersistentTileSchedulerEJSL_SM_EEEEEvNT_6ParamsE,"aw",@nobits
	.sectionflags	@""
	.align	16
	.zero		1024


//--------------------- .nv.shared.reserved.0     --------------------------
	.section	.nv.shared.reserved.0,"aw",@nobits
	.weak		__nv_reservedSMEM_offset_0_alias
	.size		__nv_reservedSMEM_offset_0_alias, 0, 0
	.other		__nv_reservedSMEM_offset_0_alias,@"STO_CUDA_RESERVED_SHARED STV_DEFAULT"
__nv_reservedSMEM_offset_0_alias:
	.zero		0


//--------------------- .nv.global                --------------------------
	.section	.nv.global,"aw",@nobits
.nv.global:
	.type		_ZN39_INTERNAL_4b1cde2c_4_k_cu_d50232c1_29794cute1_E,@object
	.size		_ZN39_INTERNAL_4b1cde2c_4_k_cu_d50232c1_29794cute1_E,(_ZN39_INTERNAL_4b1cde2c_4_k_cu_d50232c1_29794cuda3std3__45__cpo6cbeginE - _ZN39_INTERNAL_4b1cde2c_4_k_cu_d50232c1_29794cute1_E)
_ZN39_INTERNAL_4b1cde2c_4_k_cu_d50232c1_29794cute1_E:
	.zero		1
	.type		_ZN39_INTERNAL_4b1cde2c_4_k_cu_d50232c1_29794cuda3std3__45__cpo6cbeginE,@object
	.size		_ZN39_INTERNAL_4b1cde2c_4_k_cu_d50232c1_29794cuda3std3__45__cpo6cbeginE,(_ZN39_INTERNAL_4b1cde2c_4_k_cu_d50232c1_29794cuda3std3__48in_placeE - _ZN39_INTERNAL_4b1cde2c_4_k_cu_d50232c1_29794cuda3std3__45__cpo6cbeginE)
_ZN39_INTERNAL_4b1cde2c_4_k_cu_d50232c1_29794cuda3std3__45__cpo6cbeginE:
	.zero		1
	.type		_ZN39_INTERNAL_4b1cde2c_4_k_cu_d50232c1_29794cuda3std3__48in_placeE,@object
	.size		_ZN39_INTERNAL_4b1cde2c_4_k_cu_d50232c1_29794cuda3std3__48in_placeE,(_ZN39_INTERNAL_4b1cde2c_4_k_cu_d50232c1_29794cuda3std6ranges3__45__cpo9iter_moveE - _ZN39_INTERNAL_4b1cde2c_4_k_cu_d50232c1_29794cuda3std3__48in_placeE)
_ZN39_INTERNAL_4b1cde2c_4_k_cu_d50232c1_29794cuda3std3__48in_placeE:
	.zero		1
	.type		_ZN39_INTERNAL_4b1cde2c_4_k_cu_d50232c1_29794cuda3std6ranges3__45__cpo9iter_moveE,@object
	.size		_ZN39_INTERNAL_4b1cde2c_4_k_cu_d50232c1_29794cuda3std6ranges3__45__cpo9iter_moveE,(_ZN39_INTERNAL_4b1cde2c_4_k_cu_d50232c1_29794cuda3std3__45__cpo5beginE - _ZN39_INTERNAL_4b1cde2c_4_k_cu_d50232c1_29794cuda3std6ranges3__45__cpo9iter_moveE)
_ZN39_INTERNAL_4b1cde2c_4_k_cu_d50232c1_29794cuda3std6ranges3__45__cpo9iter_moveE:
	.zero		1
	.type		_ZN39_INTERNAL_4b1cde2c_4_k_cu_d50232c1_29794cuda3std3__45__cpo5beginE,@object
	.size		_ZN39_INTERNAL_4b1cde2c_4_k_cu_d50232c1_29794cuda3std3__45__cpo5beginE,(_ZN39_INTERNAL_4b1cde2c_4_k_cu_d50232c1_29794cuda3std3__441_GLOBAL__N__4b1cde2c_4_k_cu_d50232c1_29796ignoreE - _ZN39_INTERNAL_4b1cde2c_4_k_cu_d50232c1_29794cuda3std3__45__cpo5beginE)
_ZN39_INTERNAL_4b1cde2c_4_k_cu_d50232c1_29794cuda3std3__45__cpo5beginE:
	.zero		1
	.type		_ZN39_INTERNAL_4b1cde2c_4_k_cu_d50232c1_29794cuda3std3__441_GLOBAL__N__4b1cde2c_4_k_cu_d50232c1_29796ignoreE,@object
	.size		_ZN39_INTERNAL_4b1cde2c_4_k_cu_d50232c1_29794cuda3std3__441_GLOBAL__N__4b1cde2c_4_k_cu_d50232c1_29796ignoreE,(_ZN39_INTERNAL_4b1cde2c_4_k_cu_d50232c1_29794cute7productE - _ZN39_INTERNAL_4b1cde2c_4_k_cu_d50232c1_29794cuda3std3__441_GLOBAL__N__4b1cde2c_4_k_cu_d50232c1_29796ignoreE)
_ZN39_INTERNAL_4b1cde2c_4_k_cu_d50232c1_29794cuda3std3__441_GLOBAL__N__4b1cde2c_4_k_cu_d50232c1_29796ignoreE:
	.zero		1
	.type		_ZN39_INTERNAL_4b1cde2c_4_k_cu_d50232c1_29794cute7productE,@object
	.size		_ZN39_INTERNAL_4b1cde2c_4_k_cu_d50232c1_29794cute7productE,(_ZN39_INTERNAL_4b1cde2c_4_k_cu_d50232c1_29794cuda3std3__45__cpo3endE - _ZN39_INTERNAL_4b1cde2c_4_k_cu_d50232c1_29794cute7productE)
_ZN39_INTERNAL_4b1cde2c_4_k_cu_d50232c1_29794cute7productE:
	.zero		1
	.type		_ZN39_INTERNAL_4b1cde2c_4_k_cu_d50232c1_29794cuda3std3__45__cpo3endE,@object
	.size		_ZN39_INTERNAL_4b1cde2c_4_k_cu_d50232c1_29794cuda3std3__45__cpo3endE,(_ZN39_INTERNAL_4b1cde2c_4_k_cu_d50232c1_29794cuda3std3__419piecewise_constructE - _ZN39_INTERNAL_4b1cde2c_4_k_cu_d50232c1_29794cuda3std3__45__cpo3endE)
_ZN39_INTERNAL_4b1cde2c_4_k_cu_d50232c1_29794cuda3std3__45__cpo3endE:
	.zero		1
	.type		_ZN39_INTERNAL_4b1cde2c_4_k_cu_d50232c1_29794cuda3std3__419piecewise_constructE,@object
	.size		_ZN39_INTERNAL_4b1cde2c_4_k_cu_d50232c1_29794cuda3std3__419piecewise_constructE,(_ZN39_INTERNAL_4b1cde2c_4_k_cu_d50232c1_29794cuda3std3__45__cpo4cendE - _ZN39_INTERNAL_4b1cde2c_4_k_cu_d50232c1_29794cuda3std3__419piecewise_constructE)
_ZN39_INTERNAL_4b1cde2c_4_k_cu_d50232c1_29794cuda3std3__419piecewise_constructE:
	.zero		1
	.type		_ZN39_INTERNAL_4b1cde2c_4_k_cu_d50232c1_29794cuda3std3__45__cpo4cendE,@object
	.size		_ZN39_INTERNAL_4b1cde2c_4_k_cu_d50232c1_29794cuda3std3__45__cpo4cendE,(_ZN39_INTERNAL_4b1cde2c_4_k_cu_d50232c1_29794cuda3std6ranges3__45__cpo4swapE - _ZN39_INTERNAL_4b1cde2c_4_k_cu_d50232c1_29794cuda3std3__45__cpo4cendE)
_ZN39_INTERNAL_4b1cde2c_4_k_cu_d50232c1_29794cuda3std3__45__cpo4cendE:
	.zero		1
	.type		_ZN39_INTERNAL_4b1cde2c_4_k_cu_d50232c1_29794cuda3std6ranges3__45__cpo4swapE,@object
	.size		_ZN39_INTERNAL_4b1cde2c_4_k_cu_d50232c1_29794cuda3std6ranges3__45__cpo4swapE,(.L_9 - _ZN39_INTERNAL_4b1cde2c_4_k_cu_d50232c1_29794cuda3std6ranges3__45__cpo4swapE)
_ZN39_INTERNAL_4b1cde2c_4_k_cu_d50232c1_29794cuda3std6ranges3__45__cpo4swapE:
	.zero		1
.L_9:


//--------------------- .nv.constant0._ZN7cutlass13device_kernelINS_4fmha6kernel28FmhaKernelTmaWarpSpecializedINS1_10collective30FmhaMainloopTmaWarpSpecializedINS_6half_tEffN4cute5tupleIJNS7_1CILi128EEENS9_ILi64EEENS9_ILi224EEEEEENS8_IJiNS9_ILi1EEENS8_IJiiEEEEEESG_SG_NS4_13DefaultFusionEJNS2_6OptionILNS2_3TagE0ENS9_ILb1EEEEENSI_ILSJ_2ESK_EEEEENS4_15FmhaFwdEpilogueIS6_fNS8_IJSB_SC_SB_EEEEENS2_23PersistentTileSchedulerEJSL_SM_EEEEEvNT_6ParamsE --------------------------
	.section	.nv.constant0._ZN7cutlass13device_kernelINS_4fmha6kernel28FmhaKernelTmaWarpSpecializedINS1_10collective30FmhaMainloopTmaWarpSpecializedINS_6half_tEffN4cute5tupleIJNS7_1CILi128EEENS9_ILi64EEENS9_ILi224EEEEEENS8_IJiNS9_ILi1EEENS8_IJiiEEEEEESG_SG_NS4_13DefaultFusionEJNS2_6OptionILNS2_3TagE0ENS9_ILb1EEEEENSI_ILSJ_2ESK_EEEEENS4_15FmhaFwdEpilogueIS6_fNS8_IJSB_SC_SB_EEEEENS2_23PersistentTileSchedulerEJSL_SM_EEEEEvNT_6ParamsE,"a",@progbits
	.sectionflags	@""
	.align	4
.nv.constant0._ZN7cutlass13device_kernelINS_4fmha6kernel28FmhaKernelTmaWarpSpecializedINS1_10collective30FmhaMainloopTmaWarpSpecializedINS_6half_tEffN4cute5tupleIJNS7_1CILi128EEENS9_ILi64EEENS9_ILi224EEEEEENS8_IJiNS9_ILi1EEENS8_IJiiEEEEEESG_SG_NS4_13DefaultFusionEJNS2_6OptionILNS2_3TagE0ENS9_ILb1EEEEENSI_ILSJ_2ESK_EEEEENS4_15FmhaFwdEpilogueIS6_fNS8_IJSB_SC_SB_EEEEENS2_23PersistentTileSchedulerEJSL_SM_EEEEEvNT_6ParamsE:
	.zero		2688


//--------------------- SYMBOLS --------------------------

	.type		.nv.reservedSmem.offset0,@object
	.size		.nv.reservedSmem.offset0,0x4
	.type		__assertfail,@function
